//
// Generated by NVIDIA NVVM Compiler
//
// Compiler Build ID: CL-36424714
// Cuda compilation tools, release 13.0, V13.0.88
// Based on NVVM 20.0.0
//

.version 9.0
.target sm_100
.address_size 64

	// .globl	matmultgpu3_colwise

.visible .entry matmultgpu3_colwise(
	.param .u32 matmultgpu3_colwise_param_0,
	.param .u32 matmultgpu3_colwise_param_1,
	.param .u32 matmultgpu3_colwise_param_2,
	.param .u64 .ptr .align 1 matmultgpu3_colwise_param_3,
	.param .u64 .ptr .align 1 matmultgpu3_colwise_param_4,
	.param .u64 .ptr .align 1 matmultgpu3_colwise_param_5
)
{
	.reg .pred 	%p<25>;
	.reg .b32 	%r<74>;
	.reg .b64 	%rd<99>;
	.reg .b64 	%fd<181>;

	ld.param.u32 	%r34, [matmultgpu3_colwise_param_0];
	ld.param.u32 	%r37, [matmultgpu3_colwise_param_1];
	ld.param.u32 	%r36, [matmultgpu3_colwise_param_2];
	ld.param.u64 	%rd10, [matmultgpu3_colwise_param_3];
	ld.param.u64 	%rd11, [matmultgpu3_colwise_param_4];
	ld.param.u64 	%rd12, [matmultgpu3_colwise_param_5];
	cvta.to.global.u64 	%rd1, %rd11;
	cvta.to.global.u64 	%rd2, %rd10;
	cvta.to.global.u64 	%rd3, %rd12;
	mov.u32 	%r38, %ctaid.x;
	mov.u32 	%r39, %ntid.x;
	mov.u32 	%r40, %tid.x;
	mad.lo.s32 	%r41, %r38, %r39, %r40;
	shl.b32 	%r1, %r41, 1;
	mov.u32 	%r43, %ctaid.y;
	mov.u32 	%r44, %ntid.y;
	mov.u32 	%r45, %tid.y;
	mad.lo.s32 	%r2, %r43, %r44, %r45;
	setp.ge.s32 	%p1, %r2, %r34;
	add.s32 	%r3, %r37, -1;
	setp.ge.s32 	%p2, %r1, %r3;
	or.pred  	%p3, %p1, %p2;
	@%p3 bra 	$L__BB0_14;
	setp.lt.s32 	%p16, %r36, 1;
	mov.f64 	%fd171, 0d0000000000000000;
	mov.f64 	%fd172, %fd171;
	@%p16 bra 	$L__BB0_13;
	mul.lo.s32 	%r4, %r36, %r2;
	and.b32  	%r5, %r36, 7;
	setp.lt.u32 	%p17, %r36, 8;
	mov.f64 	%fd172, 0d0000000000000000;
	mov.b32 	%r67, 0;
	mov.f64 	%fd171, %fd172;
	@%p17 bra 	$L__BB0_5;
	and.b32  	%r67, %r36, 2147483640;
	neg.s32 	%r65, %r67;
	shl.b32 	%r8, %r37, 3;
	mul.wide.u32 	%rd55, %r4, 8;
	add.s64 	%rd56, %rd55, %rd2;
	add.s64 	%rd97, %rd56, 32;
	mov.f64 	%fd172, 0d0000000000000000;
	mul.wide.s32 	%rd59, %r37, 8;
	mov.u32 	%r64, %r1;
$L__BB0_4:
	.pragma "nounroll";
	ld.global.f64 	%fd88, [%rd97+-32];
	mul.wide.s32 	%rd57, %r64, 8;
	add.s64 	%rd58, %rd1, %rd57;
	ld.global.f64 	%fd89, [%rd58];
	fma.rn.f64 	%fd90, %fd88, %fd89, %fd171;
	ld.global.f64 	%fd91, [%rd58+8];
	fma.rn.f64 	%fd92, %fd88, %fd91, %fd172;
	ld.global.f64 	%fd93, [%rd97+-24];
	add.s64 	%rd60, %rd58, %rd59;
	ld.global.f64 	%fd94, [%rd60];
	fma.rn.f64 	%fd95, %fd93, %fd94, %fd90;
	ld.global.f64 	%fd96, [%rd60+8];
	fma.rn.f64 	%fd97, %fd93, %fd96, %fd92;
	ld.global.f64 	%fd98, [%rd97+-16];
	add.s64 	%rd61, %rd60, %rd59;
	ld.global.f64 	%fd99, [%rd61];
	fma.rn.f64 	%fd100, %fd98, %fd99, %fd95;
	ld.global.f64 	%fd101, [%rd61+8];
	fma.rn.f64 	%fd102, %fd98, %fd101, %fd97;
	ld.global.f64 	%fd103, [%rd97+-8];
	add.s64 	%rd62, %rd61, %rd59;
	ld.global.f64 	%fd104, [%rd62];
	fma.rn.f64 	%fd105, %fd103, %fd104, %fd100;
	ld.global.f64 	%fd106, [%rd62+8];
	fma.rn.f64 	%fd107, %fd103, %fd106, %fd102;
	ld.global.f64 	%fd108, [%rd97];
	add.s64 	%rd63, %rd62, %rd59;
	ld.global.f64 	%fd109, [%rd63];
	fma.rn.f64 	%fd110, %fd108, %fd109, %fd105;
	ld.global.f64 	%fd111, [%rd63+8];
	fma.rn.f64 	%fd112, %fd108, %fd111, %fd107;
	ld.global.f64 	%fd113, [%rd97+8];
	add.s64 	%rd64, %rd63, %rd59;
	ld.global.f64 	%fd114, [%rd64];
	fma.rn.f64 	%fd115, %fd113, %fd114, %fd110;
	ld.global.f64 	%fd116, [%rd64+8];
	fma.rn.f64 	%fd117, %fd113, %fd116, %fd112;
	ld.global.f64 	%fd118, [%rd97+16];
	add.s64 	%rd65, %rd64, %rd59;
	ld.global.f64 	%fd119, [%rd65];
	fma.rn.f64 	%fd120, %fd118, %fd119, %fd115;
	ld.global.f64 	%fd121, [%rd65+8];
	fma.rn.f64 	%fd122, %fd118, %fd121, %fd117;
	ld.global.f64 	%fd123, [%rd97+24];
	add.s64 	%rd66, %rd65, %rd59;
	ld.global.f64 	%fd124, [%rd66];
	fma.rn.f64 	%fd171, %fd123, %fd124, %fd120;
	ld.global.f64 	%fd125, [%rd66+8];
	fma.rn.f64 	%fd172, %fd123, %fd125, %fd122;
	add.s32 	%r65, %r65, 8;
	add.s32 	%r64, %r64, %r8;
	add.s64 	%rd97, %rd97, 64;
	setp.ne.s32 	%p18, %r65, 0;
	@%p18 bra 	$L__BB0_4;
$L__BB0_5:
	setp.eq.s32 	%p19, %r5, 0;
	@%p19 bra 	$L__BB0_13;
	and.b32  	%r14, %r36, 3;
	setp.lt.u32 	%p20, %r5, 4;
	@%p20 bra 	$L__BB0_8;
	add.s32 	%r56, %r67, %r4;
	mul.wide.u32 	%rd67, %r56, 8;
	add.s64 	%rd68, %rd2, %rd67;
	ld.global.f64 	%fd127, [%rd68];
	mad.lo.s32 	%r57, %r67, %r37, %r1;
	mul.wide.s32 	%rd69, %r57, 8;
	add.s64 	%rd70, %rd1, %rd69;
	ld.global.f64 	%fd128, [%rd70];
	fma.rn.f64 	%fd129, %fd127, %fd128, %fd171;
	ld.global.f64 	%fd130, [%rd70+8];
	fma.rn.f64 	%fd131, %fd127, %fd130, %fd172;
	cvt.u64.u32 	%rd71, %r4;
	cvt.u64.u32 	%rd72, %r67;
	add.s64 	%rd73, %rd72, %rd71;
	shl.b64 	%rd74, %rd73, 3;
	add.s64 	%rd75, %rd2, %rd74;
	ld.global.f64 	%fd132, [%rd75+8];
	mul.wide.s32 	%rd76, %r37, 8;
	add.s64 	%rd77, %rd70, %rd76;
	ld.global.f64 	%fd133, [%rd77];
	fma.rn.f64 	%fd134, %fd132, %fd133, %fd129;
	ld.global.f64 	%fd135, [%rd77+8];
	fma.rn.f64 	%fd136, %fd132, %fd135, %fd131;
	ld.global.f64 	%fd137, [%rd75+16];
	add.s64 	%rd78, %rd77, %rd76;
	ld.global.f64 	%fd138, [%rd78];
	fma.rn.f64 	%fd139, %fd137, %fd138, %fd134;
	ld.global.f64 	%fd140, [%rd78+8];
	fma.rn.f64 	%fd141, %fd137, %fd140, %fd136;
	ld.global.f64 	%fd142, [%rd75+24];
	add.s64 	%rd79, %rd78, %rd76;
	ld.global.f64 	%fd143, [%rd79];
	fma.rn.f64 	%fd171, %fd142, %fd143, %fd139;
	ld.global.f64 	%fd144, [%rd79+8];
	fma.rn.f64 	%fd172, %fd142, %fd144, %fd141;
	add.s32 	%r67, %r67, 4;
$L__BB0_8:
	setp.eq.s32 	%p21, %r14, 0;
	@%p21 bra 	$L__BB0_13;
	setp.eq.s32 	%p22, %r14, 1;
	@%p22 bra 	$L__BB0_11;
	add.s32 	%r58, %r67, %r4;
	mul.wide.u32 	%rd80, %r58, 8;
	add.s64 	%rd81, %rd2, %rd80;
	ld.global.f64 	%fd146, [%rd81];
	mad.lo.s32 	%r59, %r67, %r37, %r1;
	mul.wide.s32 	%rd82, %r59, 8;
	add.s64 	%rd83, %rd1, %rd82;
	ld.global.f64 	%fd147, [%rd83];
	fma.rn.f64 	%fd148, %fd146, %fd147, %fd171;
	ld.global.f64 	%fd149, [%rd83+8];
	fma.rn.f64 	%fd150, %fd146, %fd149, %fd172;
	cvt.u64.u32 	%rd84, %r4;
	cvt.u64.u32 	%rd85, %r67;
	add.s64 	%rd86, %rd85, %rd84;
	shl.b64 	%rd87, %rd86, 3;
	add.s64 	%rd88, %rd2, %rd87;
	ld.global.f64 	%fd151, [%rd88+8];
	mul.wide.s32 	%rd89, %r37, 8;
	add.s64 	%rd90, %rd83, %rd89;
	ld.global.f64 	%fd152, [%rd90];
	fma.rn.f64 	%fd171, %fd151, %fd152, %fd148;
	ld.global.f64 	%fd153, [%rd90+8];
	fma.rn.f64 	%fd172, %fd151, %fd153, %fd150;
	add.s32 	%r67, %r67, 2;
$L__BB0_11:
	and.b32  	%r60, %r36, 1;
	setp.eq.b32 	%p23, %r60, 1;
	not.pred 	%p24, %p23;
	@%p24 bra 	$L__BB0_13;
	add.s32 	%r61, %r67, %r4;
	mul.wide.u32 	%rd91, %r61, 8;
	add.s64 	%rd92, %rd2, %rd91;
	ld.global.f64 	%fd154, [%rd92];
	mad.lo.s32 	%r62, %r67, %r37, %r1;
	mul.wide.s32 	%rd93, %r62, 8;
	add.s64 	%rd94, %rd1, %rd93;
	ld.global.f64 	%fd155, [%rd94];
	fma.rn.f64 	%fd171, %fd154, %fd155, %fd171;
	ld.global.f64 	%fd156, [%rd94+8];
	fma.rn.f64 	%fd172, %fd154, %fd156, %fd172;
$L__BB0_13:
	mad.lo.s32 	%r63, %r37, %r2, %r1;
	mul.wide.s32 	%rd95, %r63, 8;
	add.s64 	%rd96, %rd3, %rd95;
	st.global.f64 	[%rd96], %fd171;
	st.global.f64 	[%rd96+8], %fd172;
	bra.uni 	$L__BB0_28;
$L__BB0_14:
	setp.ge.s32 	%p4, %r2, %r34;
	setp.ne.s32 	%p5, %r1, %r3;
	or.pred  	%p6, %p4, %p5;
	@%p6 bra 	$L__BB0_28;
	setp.lt.s32 	%p7, %r36, 1;
	mov.f64 	%fd180, 0d0000000000000000;
	@%p7 bra 	$L__BB0_27;
	mul.lo.s32 	%r19, %r36, %r2;
	and.b32  	%r20, %r36, 7;
	setp.lt.u32 	%p8, %r36, 8;
	mov.f64 	%fd180, 0d0000000000000000;
	mov.b32 	%r72, 0;
	@%p8 bra 	$L__BB0_19;
	and.b32  	%r72, %r36, 2147483640;
	neg.s32 	%r70, %r72;
	shl.b32 	%r23, %r37, 3;
	mul.wide.u32 	%rd13, %r19, 8;
	add.s64 	%rd14, %rd13, %rd2;
	add.s64 	%rd98, %rd14, 32;
	mov.f64 	%fd180, 0d0000000000000000;
	mul.wide.s32 	%rd17, %r37, 8;
	mov.u32 	%r69, %r1;
$L__BB0_18:
	.pragma "nounroll";
	ld.global.f64 	%fd41, [%rd98+-32];
	mul.wide.s32 	%rd15, %r69, 8;
	add.s64 	%rd16, %rd1, %rd15;
	ld.global.f64 	%fd42, [%rd16];
	fma.rn.f64 	%fd43, %fd41, %fd42, %fd180;
	ld.global.f64 	%fd44, [%rd98+-24];
	add.s64 	%rd18, %rd16, %rd17;
	ld.global.f64 	%fd45, [%rd18];
	fma.rn.f64 	%fd46, %fd44, %fd45, %fd43;
	ld.global.f64 	%fd47, [%rd98+-16];
	add.s64 	%rd19, %rd18, %rd17;
	ld.global.f64 	%fd48, [%rd19];
	fma.rn.f64 	%fd49, %fd47, %fd48, %fd46;
	ld.global.f64 	%fd50, [%rd98+-8];
	add.s64 	%rd20, %rd19, %rd17;
	ld.global.f64 	%fd51, [%rd20];
	fma.rn.f64 	%fd52, %fd50, %fd51, %fd49;
	ld.global.f64 	%fd53, [%rd98];
	add.s64 	%rd21, %rd20, %rd17;
	ld.global.f64 	%fd54, [%rd21];
	fma.rn.f64 	%fd55, %fd53, %fd54, %fd52;
	ld.global.f64 	%fd56, [%rd98+8];
	add.s64 	%rd22, %rd21, %rd17;
	ld.global.f64 	%fd57, [%rd22];
	fma.rn.f64 	%fd58, %fd56, %fd57, %fd55;
	ld.global.f64 	%fd59, [%rd98+16];
	add.s64 	%rd23, %rd22, %rd17;
	ld.global.f64 	%fd60, [%rd23];
	fma.rn.f64 	%fd61, %fd59, %fd60, %fd58;
	ld.global.f64 	%fd62, [%rd98+24];
	add.s64 	%rd24, %rd23, %rd17;
	ld.global.f64 	%fd63, [%rd24];
	fma.rn.f64 	%fd180, %fd62, %fd63, %fd61;
	add.s32 	%r70, %r70, 8;
	add.s32 	%r69, %r69, %r23;
	add.s64 	%rd98, %rd98, 64;
	setp.ne.s32 	%p9, %r70, 0;
	@%p9 bra 	$L__BB0_18;
$L__BB0_19:
	setp.eq.s32 	%p10, %r20, 0;
	@%p10 bra 	$L__BB0_27;
	and.b32  	%r29, %r36, 3;
	setp.lt.u32 	%p11, %r20, 4;
	@%p11 bra 	$L__BB0_22;
	add.s32 	%r47, %r72, %r19;
	mul.wide.u32 	%rd25, %r47, 8;
	add.s64 	%rd26, %rd2, %rd25;
	ld.global.f64 	%fd65, [%rd26];
	mad.lo.s32 	%r48, %r72, %r37, %r1;
	mul.wide.s32 	%rd27, %r48, 8;
	add.s64 	%rd28, %rd1, %rd27;
	ld.global.f64 	%fd66, [%rd28];
	fma.rn.f64 	%fd67, %fd65, %fd66, %fd180;
	cvt.u64.u32 	%rd29, %r19;
	cvt.u64.u32 	%rd30, %r72;
	add.s64 	%rd31, %rd30, %rd29;
	shl.b64 	%rd32, %rd31, 3;
	add.s64 	%rd33, %rd2, %rd32;
	ld.global.f64 	%fd68, [%rd33+8];
	mul.wide.s32 	%rd34, %r37, 8;
	add.s64 	%rd35, %rd28, %rd34;
	ld.global.f64 	%fd69, [%rd35];
	fma.rn.f64 	%fd70, %fd68, %fd69, %fd67;
	ld.global.f64 	%fd71, [%rd33+16];
	add.s64 	%rd36, %rd35, %rd34;
	ld.global.f64 	%fd72, [%rd36];
	fma.rn.f64 	%fd73, %fd71, %fd72, %fd70;
	ld.global.f64 	%fd74, [%rd33+24];
	add.s64 	%rd37, %rd36, %rd34;
	ld.global.f64 	%fd75, [%rd37];
	fma.rn.f64 	%fd180, %fd74, %fd75, %fd73;
	add.s32 	%r72, %r72, 4;
$L__BB0_22:
	setp.eq.s32 	%p12, %r29, 0;
	@%p12 bra 	$L__BB0_27;
	setp.eq.s32 	%p13, %r29, 1;
	@%p13 bra 	$L__BB0_25;
	add.s32 	%r49, %r72, %r19;
	mul.wide.u32 	%rd38, %r49, 8;
	add.s64 	%rd39, %rd2, %rd38;
	ld.global.f64 	%fd77, [%rd39];
	mad.lo.s32 	%r50, %r72, %r37, %r1;
	mul.wide.s32 	%rd40, %r50, 8;
	add.s64 	%rd41, %rd1, %rd40;
	ld.global.f64 	%fd78, [%rd41];
	fma.rn.f64 	%fd79, %fd77, %fd78, %fd180;
	cvt.u64.u32 	%rd42, %r19;
	cvt.u64.u32 	%rd43, %r72;
	add.s64 	%rd44, %rd43, %rd42;
	shl.b64 	%rd45, %rd44, 3;
	add.s64 	%rd46, %rd2, %rd45;
	ld.global.f64 	%fd80, [%rd46+8];
	mul.wide.s32 	%rd47, %r37, 8;
	add.s64 	%rd48, %rd41, %rd47;
	ld.global.f64 	%fd81, [%rd48];
	fma.rn.f64 	%fd180, %fd80, %fd81, %fd79;
	add.s32 	%r72, %r72, 2;
$L__BB0_25:
	and.b32  	%r51, %r36, 1;
	setp.eq.b32 	%p14, %r51, 1;
	not.pred 	%p15, %p14;
	@%p15 bra 	$L__BB0_27;
	add.s32 	%r52, %r72, %r19;
	mul.wide.u32 	%rd49, %r52, 8;
	add.s64 	%rd50, %rd2, %rd49;
	ld.global.f64 	%fd82, [%rd50];
	mad.lo.s32 	%r53, %r72, %r37, %r1;
	mul.wide.s32 	%rd51, %r53, 8;
	add.s64 	%rd52, %rd1, %rd51;
	ld.global.f64 	%fd83, [%rd52];
	fma.rn.f64 	%fd180, %fd82, %fd83, %fd180;
$L__BB0_27:
	mad.lo.s32 	%r54, %r37, %r2, %r1;
	mul.wide.s32 	%rd53, %r54, 8;
	add.s64 	%rd54, %rd3, %rd53;
	st.global.f64 	[%rd54], %fd180;
$L__BB0_28:
	ret;

}
	// .globl	matmultgpu3_rowwise
.visible .entry matmultgpu3_rowwise(
	.param .u32 matmultgpu3_rowwise_param_0,
	.param .u32 matmultgpu3_rowwise_param_1,
	.param .u32 matmultgpu3_rowwise_param_2,
	.param .u64 .ptr .align 1 matmultgpu3_rowwise_param_3,
	.param .u64 .ptr .align 1 matmultgpu3_rowwise_param_4,
	.param .u64 .ptr .align 1 matmultgpu3_rowwise_param_5
)
{
	.reg .pred 	%p<25>;
	.reg .b32 	%r<81>;
	.reg .b64 	%rd<120>;
	.reg .b64 	%fd<181>;

	ld.param.u32 	%r39, [matmultgpu3_rowwise_param_0];
	ld.param.u32 	%r37, [matmultgpu3_rowwise_param_1];
	ld.param.u32 	%r38, [matmultgpu3_rowwise_param_2];
	ld.param.u64 	%rd10, [matmultgpu3_rowwise_param_3];
	ld.param.u64 	%rd11, [matmultgpu3_rowwise_param_4];
	cvta.to.global.u64 	%rd1, %rd11;
	cvta.to.global.u64 	%rd2, %rd10;
	mov.u32 	%r40, %ctaid.x;
	mov.u32 	%r41, %ntid.x;
	mov.u32 	%r42, %tid.x;
	mad.lo.s32 	%r1, %r40, %r41, %r42;
	mov.u32 	%r43, %ctaid.y;
	mov.u32 	%r44, %ntid.y;
	mov.u32 	%r45, %tid.y;
	mad.lo.s32 	%r46, %r43, %r44, %r45;
	shl.b32 	%r2, %r46, 1;
	add.s32 	%r3, %r39, -1;
	setp.ge.s32 	%p1, %r2, %r3;
	setp.ge.s32 	%p2, %r1, %r37;
	or.pred  	%p3, %p1, %p2;
	@%p3 bra 	$L__BB1_14;
	setp.lt.s32 	%p16, %r38, 1;
	mov.f64 	%fd171, 0d0000000000000000;
	mov.f64 	%fd172, %fd171;
	@%p16 bra 	$L__BB1_13;
	mul.lo.s32 	%r4, %r38, %r2;
	add.s32 	%r5, %r4, %r38;
	and.b32  	%r6, %r38, 7;
	setp.lt.u32 	%p17, %r38, 8;
	mov.f64 	%fd172, 0d0000000000000000;
	mov.b32 	%r74, 0;
	mov.f64 	%fd171, %fd172;
	@%p17 bra 	$L__BB1_5;
	and.b32  	%r57, %r38, 2147483640;
	neg.s32 	%r72, %r57;
	mad.lo.s32 	%r70, %r38, %r2, %r38;
	mul.wide.u32 	%rd55, %r4, 8;
	add.s64 	%rd56, %rd55, %rd2;
	add.s64 	%rd118, %rd56, 32;
	mov.f64 	%fd172, 0d0000000000000000;
	mul.wide.s32 	%rd61, %r37, 8;
	mov.u32 	%r71, %r1;
$L__BB1_4:
	.pragma "nounroll";
	and.b32  	%r74, %r38, 2147483640;
	ld.global.f64 	%fd88, [%rd118+-32];
	mul.wide.s32 	%rd57, %r71, 8;
	add.s64 	%rd58, %rd1, %rd57;
	ld.global.f64 	%fd89, [%rd58];
	fma.rn.f64 	%fd90, %fd88, %fd89, %fd171;
	mul.wide.u32 	%rd59, %r70, 8;
	add.s64 	%rd60, %rd2, %rd59;
	ld.global.f64 	%fd91, [%rd60];
	fma.rn.f64 	%fd92, %fd91, %fd89, %fd172;
	ld.global.f64 	%fd93, [%rd118+-24];
	add.s64 	%rd62, %rd58, %rd61;
	ld.global.f64 	%fd94, [%rd62];
	fma.rn.f64 	%fd95, %fd93, %fd94, %fd90;
	ld.global.f64 	%fd96, [%rd60+8];
	fma.rn.f64 	%fd97, %fd96, %fd94, %fd92;
	ld.global.f64 	%fd98, [%rd118+-16];
	add.s64 	%rd63, %rd62, %rd61;
	ld.global.f64 	%fd99, [%rd63];
	fma.rn.f64 	%fd100, %fd98, %fd99, %fd95;
	ld.global.f64 	%fd101, [%rd60+16];
	fma.rn.f64 	%fd102, %fd101, %fd99, %fd97;
	ld.global.f64 	%fd103, [%rd118+-8];
	add.s64 	%rd64, %rd63, %rd61;
	ld.global.f64 	%fd104, [%rd64];
	fma.rn.f64 	%fd105, %fd103, %fd104, %fd100;
	ld.global.f64 	%fd106, [%rd60+24];
	fma.rn.f64 	%fd107, %fd106, %fd104, %fd102;
	ld.global.f64 	%fd108, [%rd118];
	add.s64 	%rd65, %rd64, %rd61;
	ld.global.f64 	%fd109, [%rd65];
	fma.rn.f64 	%fd110, %fd108, %fd109, %fd105;
	ld.global.f64 	%fd111, [%rd60+32];
	fma.rn.f64 	%fd112, %fd111, %fd109, %fd107;
	ld.global.f64 	%fd113, [%rd118+8];
	add.s64 	%rd66, %rd65, %rd61;
	ld.global.f64 	%fd114, [%rd66];
	fma.rn.f64 	%fd115, %fd113, %fd114, %fd110;
	ld.global.f64 	%fd116, [%rd60+40];
	fma.rn.f64 	%fd117, %fd116, %fd114, %fd112;
	ld.global.f64 	%fd118, [%rd118+16];
	add.s64 	%rd67, %rd66, %rd61;
	ld.global.f64 	%fd119, [%rd67];
	fma.rn.f64 	%fd120, %fd118, %fd119, %fd115;
	ld.global.f64 	%fd121, [%rd60+48];
	fma.rn.f64 	%fd122, %fd121, %fd119, %fd117;
	ld.global.f64 	%fd123, [%rd118+24];
	add.s64 	%rd68, %rd67, %rd61;
	ld.global.f64 	%fd124, [%rd68];
	fma.rn.f64 	%fd171, %fd123, %fd124, %fd120;
	ld.global.f64 	%fd125, [%rd60+56];
	fma.rn.f64 	%fd172, %fd125, %fd124, %fd122;
	add.s32 	%r72, %r72, 8;
	shl.b32 	%r58, %r37, 3;
	add.s32 	%r71, %r71, %r58;
	add.s32 	%r70, %r70, 8;
	add.s64 	%rd118, %rd118, 64;
	setp.ne.s32 	%p18, %r72, 0;
	@%p18 bra 	$L__BB1_4;
$L__BB1_5:
	setp.eq.s32 	%p19, %r6, 0;
	@%p19 bra 	$L__BB1_13;
	and.b32  	%r17, %r38, 3;
	setp.lt.u32 	%p20, %r6, 4;
	@%p20 bra 	$L__BB1_8;
	add.s32 	%r59, %r74, %r4;
	mul.wide.u32 	%rd69, %r59, 8;
	add.s64 	%rd70, %rd2, %rd69;
	ld.global.f64 	%fd127, [%rd70];
	mad.lo.s32 	%r60, %r74, %r37, %r1;
	mul.wide.s32 	%rd71, %r60, 8;
	add.s64 	%rd72, %rd1, %rd71;
	ld.global.f64 	%fd128, [%rd72];
	fma.rn.f64 	%fd129, %fd127, %fd128, %fd171;
	add.s32 	%r61, %r59, %r38;
	mul.wide.u32 	%rd73, %r61, 8;
	add.s64 	%rd74, %rd2, %rd73;
	ld.global.f64 	%fd130, [%rd74];
	fma.rn.f64 	%fd131, %fd130, %fd128, %fd172;
	cvt.u64.u32 	%rd75, %r4;
	cvt.u64.u32 	%rd76, %r74;
	add.s64 	%rd77, %rd76, %rd75;
	shl.b64 	%rd78, %rd77, 3;
	add.s64 	%rd79, %rd2, %rd78;
	ld.global.f64 	%fd132, [%rd79+8];
	mul.wide.s32 	%rd80, %r37, 8;
	add.s64 	%rd81, %rd72, %rd80;
	ld.global.f64 	%fd133, [%rd81];
	fma.rn.f64 	%fd134, %fd132, %fd133, %fd129;
	cvt.u64.u32 	%rd82, %r5;
	add.s64 	%rd83, %rd76, %rd82;
	shl.b64 	%rd84, %rd83, 3;
	add.s64 	%rd85, %rd2, %rd84;
	ld.global.f64 	%fd135, [%rd85+8];
	fma.rn.f64 	%fd136, %fd135, %fd133, %fd131;
	ld.global.f64 	%fd137, [%rd79+16];
	add.s64 	%rd86, %rd81, %rd80;
	ld.global.f64 	%fd138, [%rd86];
	fma.rn.f64 	%fd139, %fd137, %fd138, %fd134;
	ld.global.f64 	%fd140, [%rd85+16];
	fma.rn.f64 	%fd141, %fd140, %fd138, %fd136;
	ld.global.f64 	%fd142, [%rd79+24];
	add.s64 	%rd87, %rd86, %rd80;
	ld.global.f64 	%fd143, [%rd87];
	fma.rn.f64 	%fd171, %fd142, %fd143, %fd139;
	ld.global.f64 	%fd144, [%rd85+24];
	fma.rn.f64 	%fd172, %fd144, %fd143, %fd141;
	add.s32 	%r74, %r74, 4;
$L__BB1_8:
	setp.eq.s32 	%p21, %r17, 0;
	@%p21 bra 	$L__BB1_13;
	setp.eq.s32 	%p22, %r17, 1;
	@%p22 bra 	$L__BB1_11;
	add.s32 	%r62, %r74, %r4;
	mul.wide.u32 	%rd88, %r62, 8;
	add.s64 	%rd89, %rd2, %rd88;
	ld.global.f64 	%fd146, [%rd89];
	mad.lo.s32 	%r63, %r74, %r37, %r1;
	mul.wide.s32 	%rd90, %r63, 8;
	add.s64 	%rd91, %rd1, %rd90;
	ld.global.f64 	%fd147, [%rd91];
	fma.rn.f64 	%fd148, %fd146, %fd147, %fd171;
	add.s32 	%r64, %r62, %r38;
	mul.wide.u32 	%rd92, %r64, 8;
	add.s64 	%rd93, %rd2, %rd92;
	ld.global.f64 	%fd149, [%rd93];
	fma.rn.f64 	%fd150, %fd149, %fd147, %fd172;
	cvt.u64.u32 	%rd94, %r4;
	cvt.u64.u32 	%rd95, %r74;
	add.s64 	%rd96, %rd95, %rd94;
	shl.b64 	%rd97, %rd96, 3;
	add.s64 	%rd98, %rd2, %rd97;
	ld.global.f64 	%fd151, [%rd98+8];
	mul.wide.s32 	%rd99, %r37, 8;
	add.s64 	%rd100, %rd91, %rd99;
	ld.global.f64 	%fd152, [%rd100];
	fma.rn.f64 	%fd171, %fd151, %fd152, %fd148;
	cvt.u64.u32 	%rd101, %r5;
	add.s64 	%rd102, %rd95, %rd101;
	shl.b64 	%rd103, %rd102, 3;
	add.s64 	%rd104, %rd2, %rd103;
	ld.global.f64 	%fd153, [%rd104+8];
	fma.rn.f64 	%fd172, %fd153, %fd152, %fd150;
	add.s32 	%r74, %r74, 2;
$L__BB1_11:
	and.b32  	%r65, %r38, 1;
	setp.eq.b32 	%p23, %r65, 1;
	not.pred 	%p24, %p23;
	@%p24 bra 	$L__BB1_13;
	add.s32 	%r66, %r74, %r4;
	mul.wide.u32 	%rd105, %r66, 8;
	add.s64 	%rd106, %rd2, %rd105;
	ld.global.f64 	%fd154, [%rd106];
	mad.lo.s32 	%r67, %r74, %r37, %r1;
	mul.wide.s32 	%rd107, %r67, 8;
	add.s64 	%rd108, %rd1, %rd107;
	ld.global.f64 	%fd155, [%rd108];
	fma.rn.f64 	%fd171, %fd154, %fd155, %fd171;
	add.s32 	%r68, %r66, %r38;
	mul.wide.u32 	%rd109, %r68, 8;
	add.s64 	%rd110, %rd2, %rd109;
	ld.global.f64 	%fd156, [%rd110];
	fma.rn.f64 	%fd172, %fd156, %fd155, %fd172;
$L__BB1_13:
	ld.param.u64 	%rd117, [matmultgpu3_rowwise_param_5];
	mad.lo.s32 	%r69, %r2, %r37, %r1;
	cvta.to.global.u64 	%rd111, %rd117;
	mul.wide.s32 	%rd112, %r69, 8;
	add.s64 	%rd113, %rd111, %rd112;
	st.global.f64 	[%rd113], %fd171;
	mul.wide.s32 	%rd114, %r37, 8;
	add.s64 	%rd115, %rd113, %rd114;
	st.global.f64 	[%rd115], %fd172;
	bra.uni 	$L__BB1_28;
$L__BB1_14:
	setp.ge.s32 	%p4, %r1, %r37;
	setp.ne.s32 	%p5, %r2, %r3;
	or.pred  	%p6, %p5, %p4;
	@%p6 bra 	$L__BB1_28;
	setp.lt.s32 	%p7, %r38, 1;
	mov.f64 	%fd180, 0d0000000000000000;
	@%p7 bra 	$L__BB1_27;
	mul.lo.s32 	%r22, %r38, %r2;
	and.b32  	%r23, %r38, 7;
	setp.lt.u32 	%p8, %r38, 8;
	mov.f64 	%fd180, 0d0000000000000000;
	mov.b32 	%r79, 0;
	@%p8 bra 	$L__BB1_19;
	and.b32  	%r79, %r38, 2147483640;
	neg.s32 	%r77, %r79;
	shl.b32 	%r26, %r37, 3;
	mul.wide.u32 	%rd12, %r22, 8;
	add.s64 	%rd13, %rd12, %rd2;
	add.s64 	%rd119, %rd13, 32;
	mov.f64 	%fd180, 0d0000000000000000;
	mul.wide.s32 	%rd16, %r37, 8;
	mov.u32 	%r76, %r1;
$L__BB1_18:
	.pragma "nounroll";
	ld.global.f64 	%fd41, [%rd119+-32];
	mul.wide.s32 	%rd14, %r76, 8;
	add.s64 	%rd15, %rd1, %rd14;
	ld.global.f64 	%fd42, [%rd15];
	fma.rn.f64 	%fd43, %fd41, %fd42, %fd180;
	ld.global.f64 	%fd44, [%rd119+-24];
	add.s64 	%rd17, %rd15, %rd16;
	ld.global.f64 	%fd45, [%rd17];
	fma.rn.f64 	%fd46, %fd44, %fd45, %fd43;
	ld.global.f64 	%fd47, [%rd119+-16];
	add.s64 	%rd18, %rd17, %rd16;
	ld.global.f64 	%fd48, [%rd18];
	fma.rn.f64 	%fd49, %fd47, %fd48, %fd46;
	ld.global.f64 	%fd50, [%rd119+-8];
	add.s64 	%rd19, %rd18, %rd16;
	ld.global.f64 	%fd51, [%rd19];
	fma.rn.f64 	%fd52, %fd50, %fd51, %fd49;
	ld.global.f64 	%fd53, [%rd119];
	add.s64 	%rd20, %rd19, %rd16;
	ld.global.f64 	%fd54, [%rd20];
	fma.rn.f64 	%fd55, %fd53, %fd54, %fd52;
	ld.global.f64 	%fd56, [%rd119+8];
	add.s64 	%rd21, %rd20, %rd16;
	ld.global.f64 	%fd57, [%rd21];
	fma.rn.f64 	%fd58, %fd56, %fd57, %fd55;
	ld.global.f64 	%fd59, [%rd119+16];
	add.s64 	%rd22, %rd21, %rd16;
	ld.global.f64 	%fd60, [%rd22];
	fma.rn.f64 	%fd61, %fd59, %fd60, %fd58;
	ld.global.f64 	%fd62, [%rd119+24];
	add.s64 	%rd23, %rd22, %rd16;
	ld.global.f64 	%fd63, [%rd23];
	fma.rn.f64 	%fd180, %fd62, %fd63, %fd61;
	add.s32 	%r77, %r77, 8;
	add.s32 	%r76, %r76, %r26;
	add.s64 	%rd119, %rd119, 64;
	setp.ne.s32 	%p9, %r77, 0;
	@%p9 bra 	$L__BB1_18;
$L__BB1_19:
	setp.eq.s32 	%p10, %r23, 0;
	@%p10 bra 	$L__BB1_27;
	and.b32  	%r32, %r38, 3;
	setp.lt.u32 	%p11, %r23, 4;
	@%p11 bra 	$L__BB1_22;
	add.s32 	%r48, %r79, %r22;
	mul.wide.u32 	%rd24, %r48, 8;
	add.s64 	%rd25, %rd2, %rd24;
	ld.global.f64 	%fd65, [%rd25];
	mad.lo.s32 	%r49, %r79, %r37, %r1;
	mul.wide.s32 	%rd26, %r49, 8;
	add.s64 	%rd27, %rd1, %rd26;
	ld.global.f64 	%fd66, [%rd27];
	fma.rn.f64 	%fd67, %fd65, %fd66, %fd180;
	cvt.u64.u32 	%rd28, %r22;
	cvt.u64.u32 	%rd29, %r79;
	add.s64 	%rd30, %rd29, %rd28;
	shl.b64 	%rd31, %rd30, 3;
	add.s64 	%rd32, %rd2, %rd31;
	ld.global.f64 	%fd68, [%rd32+8];
	mul.wide.s32 	%rd33, %r37, 8;
	add.s64 	%rd34, %rd27, %rd33;
	ld.global.f64 	%fd69, [%rd34];
	fma.rn.f64 	%fd70, %fd68, %fd69, %fd67;
	ld.global.f64 	%fd71, [%rd32+16];
	add.s64 	%rd35, %rd34, %rd33;
	ld.global.f64 	%fd72, [%rd35];
	fma.rn.f64 	%fd73, %fd71, %fd72, %fd70;
	ld.global.f64 	%fd74, [%rd32+24];
	add.s64 	%rd36, %rd35, %rd33;
	ld.global.f64 	%fd75, [%rd36];
	fma.rn.f64 	%fd180, %fd74, %fd75, %fd73;
	add.s32 	%r79, %r79, 4;
$L__BB1_22:
	setp.eq.s32 	%p12, %r32, 0;
	@%p12 bra 	$L__BB1_27;
	setp.eq.s32 	%p13, %r32, 1;
	@%p13 bra 	$L__BB1_25;
	add.s32 	%r50, %r79, %r22;
	mul.wide.u32 	%rd37, %r50, 8;
	add.s64 	%rd38, %rd2, %rd37;
	ld.global.f64 	%fd77, [%rd38];
	mad.lo.s32 	%r51, %r79, %r37, %r1;
	mul.wide.s32 	%rd39, %r51, 8;
	add.s64 	%rd40, %rd1, %rd39;
	ld.global.f64 	%fd78, [%rd40];
	fma.rn.f64 	%fd79, %fd77, %fd78, %fd180;
	cvt.u64.u32 	%rd41, %r22;
	cvt.u64.u32 	%rd42, %r79;
	add.s64 	%rd43, %rd42, %rd41;
	shl.b64 	%rd44, %rd43, 3;
	add.s64 	%rd45, %rd2, %rd44;
	ld.global.f64 	%fd80, [%rd45+8];
	mul.wide.s32 	%rd46, %r37, 8;
	add.s64 	%rd47, %rd40, %rd46;
	ld.global.f64 	%fd81, [%rd47];
	fma.rn.f64 	%fd180, %fd80, %fd81, %fd79;
	add.s32 	%r79, %r79, 2;
$L__BB1_25:
	and.b32  	%r52, %r38, 1;
	setp.eq.b32 	%p14, %r52, 1;
	not.pred 	%p15, %p14;
	@%p15 bra 	$L__BB1_27;
	add.s32 	%r53, %r79, %r22;
	mul.wide.u32 	%rd48, %r53, 8;
	add.s64 	%rd49, %rd2, %rd48;
	ld.global.f64 	%fd82, [%rd49];
	mad.lo.s32 	%r54, %r79, %r37, %r1;
	mul.wide.s32 	%rd50, %r54, 8;
	add.s64 	%rd51, %rd1, %rd50;
	ld.global.f64 	%fd83, [%rd51];
	fma.rn.f64 	%fd180, %fd82, %fd83, %fd180;
$L__BB1_27:
	ld.param.u64 	%rd116, [matmultgpu3_rowwise_param_5];
	mad.lo.s32 	%r55, %r2, %r37, %r1;
	cvta.to.global.u64 	%rd52, %rd116;
	mul.wide.s32 	%rd53, %r55, 8;
	add.s64 	%rd54, %rd52, %rd53;
	st.global.f64 	[%rd54], %fd180;
$L__BB1_28:
	ret;

}


// ===== COMPILED SASS (sm_100) =====

	.target	sm_100

	.elftype	@"ET_EXEC"


//--------------------- .note.nv.tkinfo           --------------------------
	.section	.note.nv.tkinfo,"",@"SHT_NOTE"
	.sectionflags	@"SHF_NOTE_NV_TKINFO"
	.tkinfo
        /*0018*/ 	.word	0x00000002
        /*0030*/ 	.string	""
        /*0030*/ 	.string	"ptxas"
        /*0030*/ 	.string	"Cuda compilation tools, release 13.0, V13.0.88"
        /*0030*/ 	.string	"Build cuda_13.0.r13.0/compiler.36424714_0"
        /*0030*/ 	.string	"-arch sm_100 -m 64 "



//--------------------- .note.nv.cuinfo           --------------------------
	.section	.note.nv.cuinfo,"",@"SHT_NOTE"
	.sectionflags	@"SHF_NOTE_NV_CUINFO"
        /*0018*/ 	.short	0x0002
        /*001a*/ 	.short	0x0064
        /*001c*/ 	.short	0x0082
	.zero		2


//--------------------- .nv.info                  --------------------------
	.section	.nv.info,"",@"SHT_CUDA_INFO"
	.align	4


	//----- nvinfo : EIATTR_REGCOUNT
	.align		4
        /*0000*/ 	.byte	0x04, 0x2f
        /*0002*/ 	.short	(.L_1 - .L_0)
	.align		4
.L_0:
        /*0004*/ 	.word	index@(matmultgpu3_colwise)
        /*0008*/ 	.word	0x00000020


	//----- nvinfo : EIATTR_FRAME_SIZE
	.align		4
.L_1:
        /*000c*/ 	.byte	0x04, 0x11
        /*000e*/ 	.short	(.L_3 - .L_2)
	.align		4
.L_2:
        /*0010*/ 	.word	index@(matmultgpu3_colwise)
        /*0014*/ 	.word	0x00000000


	//----- nvinfo : EIATTR_REGCOUNT
	.align		4
.L_3:
        /*0018*/ 	.byte	0x04, 0x2f
        /*001a*/ 	.short	(.L_5 - .L_4)
	.align		4
.L_4:
        /*001c*/ 	.word	index@(matmultgpu3_rowwise)
        /*0020*/ 	.word	0x00000028


	//----- nvinfo : EIATTR_FRAME_SIZE
	.align		4
.L_5:
        /*0024*/ 	.byte	0x04, 0x11
        /*0026*/ 	.short	(.L_7 - .L_6)
	.align		4
.L_6:
        /*0028*/ 	.word	index@(matmultgpu3_rowwise)
        /*002c*/ 	.word	0x00000000


	//----- nvinfo : EIATTR_MIN_STACK_SIZE
	.align		4
.L_7:
        /*0030*/ 	.byte	0x04, 0x12
        /*0032*/ 	.short	(.L_9 - .L_8)
	.align		4
.L_8:
        /*0034*/ 	.word	index@(matmultgpu3_rowwise)
        /*0038*/ 	.word	0x00000000


	//----- nvinfo : EIATTR_MIN_STACK_SIZE
	.align		4
.L_9:
        /*003c*/ 	.byte	0x04, 0x12
        /*003e*/ 	.short	(.L_11 - .L_10)
	.align		4
.L_10:
        /*0040*/ 	.word	index@(matmultgpu3_colwise)
        /*0044*/ 	.word	0x00000000
.L_11:


//--------------------- .nv.compat                --------------------------
	.section	.nv.compat,"",@"SHT_CUDA_COMPAT_INFO"
	.align	4
        /*0000*/ 	.byte	0x02, 0x09, 0x00, 0x00, 0x02, 0x02, 0x01, 0x00, 0x02, 0x05, 0x05, 0x00, 0x03, 0x07, 0x01, 0x01
        /*0010*/ 	.byte	0x02, 0x03, 0x00, 0x00, 0x02, 0x06, 0x01, 0x00, 0x04, 0x0b, 0x08, 0x00, 0x01, 0x00, 0x00, 0x00
        /*0020*/ 	.byte	0x00, 0x00, 0x00, 0x00


//--------------------- .nv.info.matmultgpu3_rowwise --------------------------
	.section	.nv.info.matmultgpu3_rowwise,"",@"SHT_CUDA_INFO"
	.sectionflags	@""
	.align	4


	//----- nvinfo : EIATTR_CUDA_API_VERSION
	.align		4
        /*0000*/ 	.byte	0x04, 0x37
        /*0002*/ 	.short	(.L_13 - .L_12)
.L_12:
        /*0004*/ 	.word	0x00000082


	//----- nvinfo : EIATTR_KPARAM_INFO
	.align		4
.L_13:
        /*0008*/ 	.byte	0x04, 0x17
        /*000a*/ 	.short	(.L_15 - .L_14)
.L_14:
        /*000c*/ 	.word	0x00000000
        /*0010*/ 	.short	0x0005
        /*0012*/ 	.short	0x0020
        /*0014*/ 	.byte	0x00, 0xf5, 0x21, 0x00


	//----- nvinfo : EIATTR_KPARAM_INFO
	.align		4
.L_15:
        /*0018*/ 	.byte	0x04, 0x17
        /*001a*/ 	.short	(.L_17 - .L_16)
.L_16:
        /*001c*/ 	.word	0x00000000
        /*0020*/ 	.short	0x0004
        /*0022*/ 	.short	0x0018
        /*0024*/ 	.byte	0x00, 0xf5, 0x21, 0x00


	//----- nvinfo : EIATTR_KPARAM_INFO
	.align		4
.L_17:
        /*0028*/ 	.byte	0x04, 0x17
        /*002a*/ 	.short	(.L_19 - .L_18)
.L_18:
        /*002c*/ 	.word	0x00000000
        /*0030*/ 	.short	0x0003
        /*0032*/ 	.short	0x0010
        /*0034*/ 	.byte	0x00, 0xf5, 0x21, 0x00


	//----- nvinfo : EIATTR_KPARAM_INFO
	.align		4
.L_19:
        /*0038*/ 	.byte	0x04, 0x17
        /*003a*/ 	.short	(.L_21 - .L_20)
.L_20:
        /*003c*/ 	.word	0x00000000
        /*0040*/ 	.short	0x0002
        /*0042*/ 	.short	0x0008
        /*0044*/ 	.byte	0x00, 0xf0, 0x11, 0x00


	//----- nvinfo : EIATTR_KPARAM_INFO
	.align		4
.L_21:
        /*0048*/ 	.byte	0x04, 0x17
        /*004a*/ 	.short	(.L_23 - .L_22)
.L_22:
        /*004c*/ 	.word	0x00000000
        /*0050*/ 	.short	0x0001
        /*0052*/ 	.short	0x0004
        /*0054*/ 	.byte	0x00, 0xf0, 0x11, 0x00


	//----- nvinfo : EIATTR_KPARAM_INFO
	.align		4
.L_23:
        /*0058*/ 	.byte	0x04, 0x17
        /*005a*/ 	.short	(.L_25 - .L_24)
.L_24:
        /*005c*/ 	.word	0x00000000
        /*0060*/ 	.short	0x0000
        /*0062*/ 	.short	0x0000
        /*0064*/ 	.byte	0x00, 0xf0, 0x11, 0x00


	//----- nvinfo : EIATTR_SPARSE_MMA_MASK
	.align		4
.L_25:
        /*0068*/ 	.byte	0x03, 0x50
        /*006a*/ 	.short	0x0000


	//----- nvinfo : EIATTR_MAXREG_COUNT
	.align		4
        /*006c*/ 	.byte	0x03, 0x1b
        /*006e*/ 	.short	0x00ff


	//----- nvinfo : EIATTR_MERCURY_ISA_VERSION
	.align		4
        /*0070*/ 	.byte	0x03, 0x5f
        /*0072*/ 	.short	0x0101


	//----- nvinfo : EIATTR_VRC_CTA_INIT_COUNT
	.align		4
        /*0074*/ 	.byte	0x02, 0x4a
	.zero		1
	.zero		1


	//----- nvinfo : EIATTR_EXIT_INSTR_OFFSETS
	.align		4
        /*0078*/ 	.byte	0x04, 0x1c
        /*007a*/ 	.short	(.L_27 - .L_26)


	//   ....[0]....
.L_26:
        /*007c*/ 	.word	0x00000c70


	//   ....[1]....
        /*0080*/ 	.word	0x00000c90


	//   ....[2]....
        /*0084*/ 	.word	0x00001480


	//----- nvinfo : EIATTR_CRS_STACK_SIZE
	.align		4
.L_27:
        /*0088*/ 	.byte	0x04, 0x1e
        /*008a*/ 	.short	(.L_29 - .L_28)
.L_28:
        /*008c*/ 	.word	0x00000000


	//----- nvinfo : EIATTR_CBANK_PARAM_SIZE
	.align		4
.L_29:
        /*0090*/ 	.byte	0x03, 0x19
        /*0092*/ 	.short	0x0028


	//----- nvinfo : EIATTR_PARAM_CBANK
	.align		4
        /*0094*/ 	.byte	0x04, 0x0a
        /*0096*/ 	.short	(.L_31 - .L_30)
	.align		4
.L_30:
        /*0098*/ 	.word	index@(.nv.constant0.matmultgpu3_rowwise)
        /*009c*/ 	.short	0x0380
        /*009e*/ 	.short	0x0028


	//----- nvinfo : EIATTR_SW_WAR
	.align		4
.L_31:
        /*00a0*/ 	.byte	0x04, 0x36
        /*00a2*/ 	.short	(.L_33 - .L_32)
.L_32:
        /*00a4*/ 	.word	0x00000008
.L_33:


//--------------------- .nv.info.matmultgpu3_colwise --------------------------
	.section	.nv.info.matmultgpu3_colwise,"",@"SHT_CUDA_INFO"
	.sectionflags	@""
	.align	4


	//----- nvinfo : EIATTR_CUDA_API_VERSION
	.align		4
        /*0000*/ 	.byte	0x04, 0x37
        /*0002*/ 	.short	(.L_35 - .L_34)
.L_34:
        /*0004*/ 	.word	0x00000082


	//----- nvinfo : EIATTR_KPARAM_INFO
	.align		4
.L_35:
        /*0008*/ 	.byte	0x04, 0x17
        /*000a*/ 	.short	(.L_37 - .L_36)
.L_36:
        /*000c*/ 	.word	0x00000000
        /*0010*/ 	.short	0x0005
        /*0012*/ 	.short	0x0020
        /*0014*/ 	.byte	0x00, 0xf5, 0x21, 0x00


	//----- nvinfo : EIATTR_KPARAM_INFO
	.align		4
.L_37:
        /*0018*/ 	.byte	0x04, 0x17
        /*001a*/ 	.short	(.L_39 - .L_38)
.L_38:
        /*001c*/ 	.word	0x00000000
        /*0020*/ 	.short	0x0004
        /*0022*/ 	.short	0x0018
        /*0024*/ 	.byte	0x00, 0xf5, 0x21, 0x00


	//----- nvinfo : EIATTR_KPARAM_INFO
	.align		4
.L_39:
        /*0028*/ 	.byte	0x04, 0x17
        /*002a*/ 	.short	(.L_41 - .L_40)
.L_40:
        /*002c*/ 	.word	0x00000000
        /*0030*/ 	.short	0x0003
        /*0032*/ 	.short	0x0010
        /*0034*/ 	.byte	0x00, 0xf5, 0x21, 0x00


	//----- nvinfo : EIATTR_KPARAM_INFO
	.align		4
.L_41:
        /*0038*/ 	.byte	0x04, 0x17
        /*003a*/ 	.short	(.L_43 - .L_42)
.L_42:
        /*003c*/ 	.word	0x00000000
        /*0040*/ 	.short	0x0002
        /*0042*/ 	.short	0x0008
        /*0044*/ 	.byte	0x00, 0xf0, 0x11, 0x00


	//----- nvinfo : EIATTR_KPARAM_INFO
	.align		4
.L_43:
        /*0048*/ 	.byte	0x04, 0x17
        /*004a*/ 	.short	(.L_45 - .L_44)
.L_44:
        /*004c*/ 	.word	0x00000000
        /*0050*/ 	.short	0x0001
        /*0052*/ 	.short	0x0004
        /*0054*/ 	.byte	0x00, 0xf0, 0x11, 0x00


	//----- nvinfo : EIATTR_KPARAM_INFO
	.align		4
.L_45:
        /*0058*/ 	.byte	0x04, 0x17
        /*005a*/ 	.short	(.L_47 - .L_46)
.L_46:
        /*005c*/ 	.word	0x00000000
        /*0060*/ 	.short	0x0000
        /*0062*/ 	.short	0x0000
        /*0064*/ 	.byte	0x00, 0xf0, 0x11, 0x00


	//----- nvinfo : EIATTR_SPARSE_MMA_MASK
	.align		4
.L_47:
        /*0068*/ 	.byte	0x03, 0x50
        /*006a*/ 	.short	0x0000


	//----- nvinfo : EIATTR_MAXREG_COUNT
	.align		4
        /*006c*/ 	.byte	0x03, 0x1b
        /*006e*/ 	.short	0x00ff


	//----- nvinfo : EIATTR_MERCURY_ISA_VERSION
	.align		4
        /*0070*/ 	.byte	0x03, 0x5f
        /*0072*/ 	.short	0x0101


	//----- nvinfo : EIATTR_VRC_CTA_INIT_COUNT
	.align		4
        /*0074*/ 	.byte	0x02, 0x4a
	.zero		1
	.zero		1


	//----- nvinfo : EIATTR_EXIT_INSTR_OFFSETS
	.align		4
        /*0078*/ 	.byte	0x04, 0x1c
        /*007a*/ 	.short	(.L_49 - .L_48)


	//   ....[0]....
.L_48:
        /*007c*/ 	.word	0x00000b10


	//   ....[1]....
        /*0080*/ 	.word	0x00000b40


	//   ....[2]....
        /*0084*/ 	.word	0x00001350


	//----- nvinfo : EIATTR_CRS_STACK_SIZE
	.align		4
.L_49:
        /*0088*/ 	.byte	0x04, 0x1e
        /*008a*/ 	.short	(.L_51 - .L_50)
.L_50:
        /*008c*/ 	.word	0x00000000


	//----- nvinfo : EIATTR_CBANK_PARAM_SIZE
	.align		4
.L_51:
        /*0090*/ 	.byte	0x03, 0x19
        /*0092*/ 	.short	0x0028


	//----- nvinfo : EIATTR_PARAM_CBANK
	.align		4
        /*0094*/ 	.byte	0x04, 0x0a
        /*0096*/ 	.short	(.L_53 - .L_52)
	.align		4
.L_52:
        /*0098*/ 	.word	index@(.nv.constant0.matmultgpu3_colwise)
        /*009c*/ 	.short	0x0380
        /*009e*/ 	.short	0x0028


	//----- nvinfo : EIATTR_SW_WAR
	.align		4
.L_53:
        /*00a0*/ 	.byte	0x04, 0x36
        /*00a2*/ 	.short	(.L_55 - .L_54)
.L_54:
        /*00a4*/ 	.word	0x00000008
.L_55:


//--------------------- .nv.callgraph             --------------------------
	.section	.nv.callgraph,"",@"SHT_CUDA_CALLGRAPH"
	.align	4
	.sectionentsize	8
	.align		4
        /*0000*/ 	.word	0x00000000
	.align		4
        /*0004*/ 	.word	0xffffffff
	.align		4
        /*0008*/ 	.word	0x00000000
	.align		4
        /*000c*/ 	.word	0xfffffffe
	.align		4
        /*0010*/ 	.word	0x00000000
	.align		4
        /*0014*/ 	.word	0xfffffffd
	.align		4
        /*0018*/ 	.word	0x00000000
	.align		4
        /*001c*/ 	.word	0xfffffffc


//--------------------- .text.matmultgpu3_rowwise --------------------------
	.section	.text.matmultgpu3_rowwise,"ax",@progbits
	.align	128
        .global         matmultgpu3_rowwise
        .type           matmultgpu3_rowwise,@function
        .size           matmultgpu3_rowwise,(.L_x_22 - matmultgpu3_rowwise)
        .other          matmultgpu3_rowwise,@"STO_CUDA_ENTRY STV_DEFAULT"
matmultgpu3_rowwise:
.text.matmultgpu3_rowwise:
[----:B------:R-:W-:Y:S01]  /*0000*/  LDC R1, c[0x0][0x37c] ;  /* 0x0000df00ff017b82 */ /* 0x000fe20000000800 */
[----:B------:R-:W0:Y:S07]  /*0010*/  S2R R5, SR_TID.X ;  /* 0x0000000000057919 */ /* 0x000e2e0000002100 */
[----:B------:R-:W0:Y:S01]  /*0020*/  LDC R0, c[0x0][0x360] ;  /* 0x0000d800ff007b82 */ /* 0x000e220000000800 */
[----:B------:R-:W1:Y:S07]  /*0030*/  S2R R7, SR_TID.Y ;  /* 0x0000000000077919 */ /* 0x000e6e0000002200 */
[----:B------:R-:W0:Y:S08]  /*0040*/  S2UR UR4, SR_CTAID.X ;  /* 0x00000000000479c3 */ /* 0x000e300000002500 */
[----:B------:R-:W1:Y:S08]  /*0050*/  S2UR UR5, SR_CTAID.Y ;  /* 0x00000000000579c3 */ /* 0x000e700000002600 */
[----:B------:R-:W1:Y:S08]  /*0060*/  LDC R4, c[0x0][0x364] ;  /* 0x0000d900ff047b82 */ /* 0x000e700000000800 */
[----:B------:R-:W2:Y:S01]  /*0070*/  LDC.64 R2, c[0x0][0x380] ;  /* 0x0000e000ff027b82 */ /* 0x000ea20000000a00 */
[----:B0-----:R-:W-:-:S02]  /*0080*/  IMAD R0, R0, UR4, R5 ;  /* 0x0000000400007c24 */ /* 0x001fc4000f8e0205 */
[----:B-1----:R-:W-:Y:S01]  /*0090*/  IMAD R4, R4, UR5, R7 ;  /* 0x0000000504047c24 */ /* 0x002fe2000f8e0207 */
[----:B------:R-:W0:Y:S01]  /*00a0*/  LDCU.64 UR4, c[0x0][0x358] ;  /* 0x00006b00ff0477ac */ /* 0x000e220008000a00 */
[----:B--2---:R-:W-:Y:S02]  /*00b0*/  IADD3 R5, PT, PT, R2, -0x1, RZ ;  /* 0xffffffff02057810 */ /* 0x004fe40007ffe0ff */
[----:B------:R-:W-:Y:S01]  /*00c0*/  IMAD.SHL.U32 R2, R4, 0x2, RZ ;  /* 0x0000000204027824 */ /* 0x000fe200078e00ff */
[----:B------:R-:W-:-:S04]  /*00d0*/  ISETP.GE.AND P0, PT, R0, R3, PT ;  /* 0x000000030000720c */ /* 0x000fc80003f06270 */
[----:B------:R-:W-:-:S13]  /*00e0*/  ISETP.GE.OR P1, PT, R2, R5, P0 ;  /* 0x000000050200720c */ /* 0x000fda0000726670 */
[----:B0-----:R-:W-:Y:S05]  /*00f0*/  @P1 BRA `(.L_x_0) ;  /* 0x0000000800e01947 */ /* 0x001fea0003800000 */
[----:B------:R-:W0:Y:S01]  /*0100*/  LDC R5, c[0x0][0x388] ;  /* 0x0000e200ff057b82 */ /* 0x000e220000000800 */
[----:B------:R-:W-:Y:S02]  /*0110*/  CS2R R6, SRZ ;  /* 0x0000000000067805 */ /* 0x000fe4000001ff00 */
[----:B------:R-:W-:Y:S02]  /*0120*/  CS2R R28, SRZ ;  /* 0x00000000001c7805 */ /* 0x000fe4000001ff00 */
[----:B0-----:R-:W-:-:S13]  /*0130*/  ISETP.GE.AND P0, PT, R5, 0x1, PT ;  /* 0x000000010500780c */ /* 0x001fda0003f06270 */
[----:B------:R-:W-:Y:S05]  /*0140*/  @!P0 BRA `(.L_x_1) ;  /* 0x0000000800b08947 */ /* 0x000fea0003800000 */
[C---:B------:R-:W-:Y:S01]  /*0150*/  ISETP.GE.U32.AND P0, PT, R5.reuse, 0x8, PT ;  /* 0x000000080500780c */ /* 0x040fe20003f06070 */
[----:B------:R-:W-:Y:S02]  /*0160*/  IMAD R35, R2, R5, RZ ;  /* 0x0000000502237224 */ /* 0x000fe400078e02ff */
[----:B------:R-:W-:Y:S01]  /*0170*/  HFMA2 R4, -RZ, RZ, 0, 0 ;  /* 0x00000000ff047431 */ /* 0x000fe200000001ff */
[----:B------:R-:W-:Y:S02]  /*0180*/  LOP3.LUT R8, R5, 0x7, RZ, 0xc0, !PT ;  /* 0x0000000705087812 */ /* 0x000fe400078ec0ff */
[----:B------:R-:W-:Y:S02]  /*0190*/  CS2R R28, SRZ ;  /* 0x00000000001c7805 */ /* 0x000fe4000001ff00 */
[----:B------:R-:W-:Y:S01]  /*01a0*/  CS2R R6, SRZ ;  /* 0x0000000000067805 */ /* 0x000fe2000001ff00 */
[----:B------:R-:W-:-:S04]  /*01b0*/  IMAD.IADD R37, R35, 0x1, R5 ;  /* 0x0000000123257824 */ /* 0x000fc800078e0205 */
[----:B------:R-:W-:Y:S05]  /*01c0*/  @!P0 BRA `(.L_x_2) ;  /* 0x0000000400148947 */ /* 0x000fea0003800000 */
[----:B------:R-:W0:Y:S01]  /*01d0*/  LDC.64 R12, c[0x0][0x390] ;  /* 0x0000e400ff0c7b82 */ /* 0x000e220000000a00 */
[----:B------:R-:W-:Y:S01]  /*01e0*/  LOP3.LUT R9, R5, 0x7ffffff8, RZ, 0xc0, !PT ;  /* 0x7ffffff805097812 */ /* 0x000fe200078ec0ff */
[----:B------:R-:W-:Y:S01]  /*01f0*/  IMAD R31, R2, R5, R5 ;  /* 0x00000005021f7224 */ /* 0x000fe200078e0205 */
[----:B------:R-:W-:Y:S01]  /*0200*/  CS2R R28, SRZ ;  /* 0x00000000001c7805 */ /* 0x000fe2000001ff00 */
[----:B------:R-:W-:Y:S01]  /*0210*/  IMAD.MOV.U32 R30, RZ, RZ, R0 ;  /* 0x000000ffff1e7224 */ /* 0x000fe200078e0000 */
[----:B------:R-:W-:Y:S01]  /*0220*/  IADD3 R4, PT, PT, -R9, RZ, RZ ;  /* 0x000000ff09047210 */ /* 0x000fe20007ffe1ff */
[----:B0-----:R-:W-:-:S03]  /*0230*/  IMAD.WIDE.U32 R10, R35, 0x8, R12 ;  /* 0x00000008230a7825 */ /* 0x001fc600078e000c */
[----:B------:R-:W-:-:S04]  /*0240*/  IADD3 R16, P0, PT, R10, 0x20, RZ ;  /* 0x000000200a107810 */ /* 0x000fc80007f1e0ff */
[----:B------:R-:W-:-:S09]  /*0250*/  IADD3.X R17, PT, PT, RZ, R11, RZ, P0, !PT ;  /* 0x0000000bff117210 */ /* 0x000fd200007fe4ff */
.L_x_3:
[----:B------:R-:W0:Y:S01]  /*0260*/  LDC.64 R32, c[0x0][0x398] ;  /* 0x0000e600ff207b82 */ /* 0x000e220000000a00 */
[----:B------:R-:W-:Y:S01]  /*0270*/  IMAD.MOV.U32 R10, RZ, RZ, R16 ;  /* 0x000000ffff0a7224 */ /* 0x000fe200078e0010 */
[----:B------:R-:W-:Y:S01]  /*0280*/  MOV R11, R17 ;  /* 0x00000011000b7202 */ /* 0x000fe20000000f00 */
[----:B------:R-:W-:-:S04]  /*0290*/  IMAD.WIDE.U32 R14, R31, 0x8, R12 ;  /* 0x000000081f0e7825 */ /* 0x000fc800078e000c */
[----:B------:R-:W2:Y:S04]  /*02a0*/  LDG.E.64 R26, desc[UR4][R10.64+-0x20] ;  /* 0xffffe0040a1a7981 */ /* 0x000ea8000c1e1b00 */
[----:B------:R-:W3:Y:S04]  /*02b0*/  LDG.E.64 R20, desc[UR4][R14.64] ;  /* 0x000000040e147981 */ /* 0x000ee8000c1e1b00 */
[----:B------:R-:W4:Y:S01]  /*02c0*/  LDG.E.64 R18, desc[UR4][R10.64+-0x18] ;  /* 0xffffe8040a127981 */ /* 0x000f22000c1e1b00 */
[----:B0-----:R-:W-:-:S05]  /*02d0*/  IMAD.WIDE R32, R30, 0x8, R32 ;  /* 0x000000081e207825 */ /* 0x001fca00078e0220 */
[----:B------:R-:W2:Y:S01]  /*02e0*/  LDG.E.64 R22, desc[UR4][R32.64] ;  /* 0x0000000420167981 */ /* 0x000ea2000c1e1b00 */
[----:B------:R-:W-:-:S05]  /*02f0*/  IMAD.WIDE R24, R3, 0x8, R32 ;  /* 0x0000000803187825 */ /* 0x000fca00078e0220 */
[----:B------:R0:W4:Y:S02]  /*0300*/  LDG.E.64 R16, desc[UR4][R24.64] ;  /* 0x0000000418107981 */ /* 0x000124000c1e1b00 */
[----:B0-----:R-:W-:Y:S01]  /*0310*/  IMAD.WIDE R24, R3, 0x8, R24 ;  /* 0x0000000803187825 */ /* 0x001fe200078e0218 */
[----:B--2---:R-:W-:Y:S01]  /*0320*/  DFMA R6, R26, R22, R6 ;  /* 0x000000161a06722b */ /* 0x004fe20000000006 */
[----:B------:R-:W2:Y:S01]  /*0330*/  LDG.E.64 R26, desc[UR4][R14.64+0x8] ;  /* 0x000008040e1a7981 */ /* 0x000ea2000c1e1b00 */
[----:B---3--:R-:W-:-:S03]  /*0340*/  DFMA R28, R22, R20, R28 ;  /* 0x00000014161c722b */ /* 0x008fc6000000001c */
[----:B------:R-:W3:Y:S03]  /*0350*/  LDG.E.64 R22, desc[UR4][R10.64+-0x10] ;  /* 0xfffff0040a167981 */ /* 0x000ee6000c1e1b00 */
[----:B----4-:R-:W-:Y:S01]  /*0360*/  DFMA R18, R18, R16, R6 ;  /* 0x000000101212722b */ /* 0x010fe20000000006 */
[----:B------:R-:W3:Y:S04]  /*0370*/  LDG.E.64 R20, desc[UR4][R24.64] ;  /* 0x0000000418147981 */ /* 0x000ee8000c1e1b00 */
[----:B------:R-:W4:Y:S01]  /*0380*/  LDG.E.64 R6, desc[UR4][R14.64+0x10] ;  /* 0x000010040e067981 */ /* 0x000f22000c1e1b00 */
[----:B------:R-:W-:Y:S01]  /*0390*/  IMAD.WIDE R32, R3, 0x8, R24 ;  /* 0x0000000803207825 */ /* 0x000fe200078e0218 */
[----:B--2---:R-:W-:-:S02]  /*03a0*/  DFMA R16, R16, R26, R28 ;  /* 0x0000001a1010722b */ /* 0x004fc4000000001c */
[----:B------:R-:W2:Y:S04]  /*03b0*/  LDG.E.64 R28, desc[UR4][R10.64+-0x8] ;  /* 0xfffff8040a1c7981 */ /* 0x000ea8000c1e1b00 */
[----:B------:R-:W5:Y:S01]  /*03c0*/  LDG.E.64 R26, desc[UR4][R10.64] ;  /* 0x000000040a1a7981 */ /* 0x000f62000c1e1b00 */
[----:B---3--:R-:W-:-:S03]  /*03d0*/  DFMA R22, R22, R20, R18 ;  /* 0x000000141616722b */ /* 0x008fc60000000012 */
[----:B------:R0:W2:Y:S01]  /*03e0*/  LDG.E.64 R18, desc[UR4][R32.64] ;  /* 0x0000000420127981 */ /* 0x0000a2000c1e1b00 */
[----:B----4-:R-:W-:-:S03]  /*03f0*/  DFMA R20, R20, R6, R16 ;  /* 0x000000061414722b */ /* 0x010fc60000000010 */
[----:B------:R-:W3:Y:S01]  /*0400*/  LDG.E.64 R16, desc[UR4][R14.64+0x18] ;  /* 0x000018040e107981 */ /* 0x000ee2000c1e1b00 */
[----:B0-----:R-:W-:-:S05]  /*0410*/  IMAD.WIDE R32, R3, 0x8, R32 ;  /* 0x0000000803207825 */ /* 0x001fca00078e0220 */
[----:B------:R-:W5:Y:S01]  /*0420*/  LDG.E.64 R6, desc[UR4][R32.64] ;  /* 0x0000000420067981 */ /* 0x000f62000c1e1b00 */
[----:B--2---:R-:W-:-:S03]  /*0430*/  DFMA R28, R28, R18, R22 ;  /* 0x000000121c1c722b */ /* 0x004fc60000000016 */
[----:B------:R-:W2:Y:S01]  /*0440*/  LDG.E.64 R22, desc[UR4][R10.64+0x8] ;  /* 0x000008040a167981 */ /* 0x000ea2000c1e1b00 */
[----:B---3--:R-:W-:Y:S01]  /*0450*/  DFMA R16, R18, R16, R20 ;  /* 0x000000101210722b */ /* 0x008fe20000000014 */
[----:B------:R-:W-:Y:S02]  /*0460*/  IMAD.WIDE R18, R3, 0x8, R32 ;  /* 0x0000000803127825 */ /* 0x000fe400078e0220 */
[----:B------:R-:W3:Y:S04]  /*0470*/  LDG.E.64 R20, desc[UR4][R14.64+0x20] ;  /* 0x000020040e147981 */ /* 0x000ee8000c1e1b00 */
[----:B------:R-:W2:Y:S01]  /*0480*/  LDG.E.64 R24, desc[UR4][R18.64] ;  /* 0x0000000412187981 */ /* 0x000ea2000c1e1b00 */
[----:B-----5:R-:W-:-:S03]  /*0490*/  DFMA R26, R26, R6, R28 ;  /* 0x000000061a1a722b */ /* 0x020fc6000000001c */
[----:B------:R-:W4:Y:S04]  /*04a0*/  LDG.E.64 R32, desc[UR4][R14.64+0x38] ;  /* 0x000038040e207981 */ /* 0x000f28000c1e1b00 */
[----:B------:R-:W5:Y:S01]  /*04b0*/  LDG.E.64 R28, desc[UR4][R14.64+0x28] ;  /* 0x000028040e1c7981 */ /* 0x000f62000c1e1b00 */
[----:B---3--:R-:W-:Y:S01]  /*04c0*/  DFMA R16, R6, R20, R16 ;  /* 0x000000140610722b */ /* 0x008fe20000000010 */
[----:B------:R-:W-:Y:S02]  /*04d0*/  IMAD.WIDE R6, R3, 0x8, R18 ;  /* 0x0000000803067825 */ /* 0x000fe400078e0212 */
[----:B------:R-:W3:Y:S01]  /*04e0*/  LDG.E.64 R20, desc[UR4][R14.64+0x30] ;  /* 0x000030040e147981 */ /* 0x000ee2000c1e1b00 */
[----:B--2---:R-:W-:-:S03]  /*04f0*/  DFMA R26, R22, R24, R26 ;  /* 0x00000018161a722b */ /* 0x004fc6000000001a */
[----:B------:R-:W3:Y:S01]  /*0500*/  LDG.E.64 R22, desc[UR4][R6.64] ;  /* 0x0000000406167981 */ /* 0x000ee2000c1e1b00 */
[----:B------:R-:W-:Y:S01]  /*0510*/  IMAD.WIDE R18, R3, 0x8, R6 ;  /* 0x0000000803127825 */ /* 0x000fe200078e0206 */
[----:B-----5:R-:W-:-:S05]  /*0520*/  DFMA R16, R24, R28, R16 ;  /* 0x0000001c1810722b */ /* 0x020fca0000000010 */
[----:B------:R-:W4:Y:S04]  /*0530*/  LDG.E.64 R18, desc[UR4][R18.64] ;  /* 0x0000000412127981 */ /* 0x000f28000c1e1b00 */
[----:B------:R-:W2:Y:S04]  /*0540*/  LDG.E.64 R28, desc[UR4][R10.64+0x10] ;  /* 0x000010040a1c7981 */ /* 0x000ea8000c1e1b00 */
[----:B------:R-:W5:Y:S01]  /*0550*/  LDG.E.64 R24, desc[UR4][R10.64+0x18] ;  /* 0x000018040a187981 */ /* 0x000f62000c1e1b00 */
[----:B------:R-:W-:-:S05]  /*0560*/  VIADD R4, R4, 0x8 ;  /* 0x0000000804047836 */ /* 0x000fca0000000000 */
[----:B------:R-:W-:Y:S01]  /*0570*/  ISETP.NE.AND P0, PT, R4, RZ, PT ;  /* 0x000000ff0400720c */ /* 0x000fe20003f05270 */
[----:B------:R-:W-:Y:S01]  /*0580*/  VIADD R31, R31, 0x8 ;  /* 0x000000081f1f7836 */ /* 0x000fe20000000000 */
[----:B------:R-:W-:Y:S01]  /*0590*/  LEA R30, R3, R30, 0x3 ;  /* 0x0000001e031e7211 */ /* 0x000fe200078e18ff */
[----:B---3--:R-:W-:Y:S02]  /*05a0*/  DFMA R16, R22, R20, R16 ;  /* 0x000000141610722b */ /* 0x008fe40000000010 */
[----:B--2---:R-:W-:-:S06]  /*05b0*/  DFMA R26, R28, R22, R26 ;  /* 0x000000161c1a722b */ /* 0x004fcc000000001a */
[----:B----4-:R-:W-:Y:S01]  /*05c0*/  DFMA R28, R18, R32, R16 ;  /* 0x00000020121c722b */ /* 0x010fe20000000010 */
[----:B------:R-:W-:Y:S01]  /*05d0*/  IADD3 R16, P1, PT, R10, 0x40, RZ ;  /* 0x000000400a107810 */ /* 0x000fe20007f3e0ff */
[----:B-----5:R-:W-:-:S03]  /*05e0*/  DFMA R6, R24, R18, R26 ;  /* 0x000000121806722b */ /* 0x020fc6000000001a */
[----:B------:R-:W-:Y:S01]  /*05f0*/  IADD3.X R17, PT, PT, RZ, R11, RZ, P1, !PT ;  /* 0x0000000bff117210 */ /* 0x000fe20000ffe4ff */
[----:B------:R-:W-:Y:S08]  /*0600*/  @P0 BRA `(.L_x_3) ;  /* 0xfffffffc00140947 */ /* 0x000ff0000383ffff */
[----:B------:R-:W-:-:S07]  /*0610*/  IMAD.MOV.U32 R4, RZ, RZ, R9 ;  /* 0x000000ffff047224 */ /* 0x000fce00078e0009 */
.L_x_2:
[----:B------:R-:W-:-:S13]  /*0620*/  ISETP.NE.AND P0, PT, R8, RZ, PT ;  /* 0x000000ff0800720c */ /* 0x000fda0003f05270 */
[----:B------:R-:W-:Y:S05]  /*0630*/  @!P0 BRA `(.L_x_1) ;  /* 0x0000000400748947 */ /* 0x000fea0003800000 */
[----:B------:R-:W-:Y:S02]  /*0640*/  ISETP.GE.U32.AND P1, PT, R8, 0x4, PT ;  /* 0x000000040800780c */ /* 0x000fe40003f26070 */
[----:B------:R-:W-:-:S04]  /*0650*/  LOP3.LUT R34, R5, 0x3, RZ, 0xc0, !PT ;  /* 0x0000000305227812 */ /* 0x000fc800078ec0ff */
[----:B------:R-:W-:-:S07]  /*0660*/  ISETP.NE.AND P0, PT, R34, RZ, PT ;  /* 0x000000ff2200720c */ /* 0x000fce0003f05270 */
[----:B------:R-:W-:Y:S06]  /*0670*/  @!P1 BRA `(.L_x_4) ;  /* 0x0000000000a49947 */ /* 0x000fec0003800000 */
[----:B------:R-:W0:Y:S01]  /*0680*/  LDC.64 R12, c[0x0][0x390] ;  /* 0x0000e400ff0c7b82 */ /* 0x000e220000000a00 */
[----:B------:R-:W-:Y:S01]  /*0690*/  IADD3 R10, PT, PT, R35, R4, RZ ;  /* 0x00000004230a7210 */ /* 0x000fe20007ffe0ff */
[----:B------:R-:W-:Y:S01]  /*06a0*/  IMAD R11, R4, R3, R0 ;  /* 0x00000003040b7224 */ /* 0x000fe200078e0200 */
[----:B------:R-:W1:Y:S05]  /*06b0*/  LDCU.64 UR6, c[0x0][0x390] ;  /* 0x00007200ff0677ac */ /* 0x000e6a0008000a00 */
[----:B------:R-:W2:Y:S01]  /*06c0*/  LDC.64 R14, c[0x0][0x398] ;  /* 0x0000e600ff0e7b82 */ /* 0x000ea20000000a00 */
[----:B0-----:R-:W-:-:S06]  /*06d0*/  IMAD.WIDE.U32 R8, R10, 0x8, R12 ;  /* 0x000000080a087825 */ /* 0x001fcc00078e000c */
[----:B------:R-:W3:Y:S01]  /*06e0*/  LDG.E.64 R8, desc[UR4][R8.64] ;  /* 0x0000000408087981 */ /* 0x000ee2000c1e1b00 */
[----:B--2---:R-:W-:-:S05]  /*06f0*/  IMAD.WIDE R14, R11, 0x8, R14 ;  /* 0x000000080b0e7825 */ /* 0x004fca00078e020e */
[----:B------:R0:W3:Y:S01]  /*0700*/  LDG.E.64 R24, desc[UR4][R14.64] ;  /* 0x000000040e187981 */ /* 0x0000e2000c1e1b00 */
[----:B------:R-:W-:Y:S01]  /*0710*/  IMAD.IADD R27, R10, 0x1, R5 ;  /* 0x000000010a1b7824 */ /* 0x000fe200078e0205 */
[-C--:B------:R-:W-:Y:S02]  /*0720*/  IADD3 R16, P1, PT, R37, R4.reuse, RZ ;  /* 0x0000000425107210 */ /* 0x080fe40007f3e0ff */
[----:B------:R-:W-:Y:S01]  /*0730*/  IADD3 R11, P2, PT, R35, R4, RZ ;  /* 0x00000004230b7210 */ /* 0x000fe20007f5e0ff */
[----:B------:R-:W-:-:S03]  /*0740*/  IMAD.WIDE.U32 R26, R27, 0x8, R12 ;  /* 0x000000081b1a7825 */ /* 0x000fc600078e000c */
[----:B------:R-:W-:Y:S01]  /*0750*/  IADD3.X R18, PT, PT, RZ, RZ, RZ, P2, !PT ;  /* 0x000000ffff127210 */ /* 0x000fe200017fe4ff */
[----:B------:R-:W-:Y:S01]  /*0760*/  IMAD.X R17, RZ, RZ, RZ, P1 ;  /* 0x000000ffff117224 */ /* 0x000fe200008e06ff */
[----:B-1----:R-:W-:Y:S01]  /*0770*/  LEA R10, P2, R11, UR6, 0x3 ;  /* 0x000000060b0a7c11 */ /* 0x002fe2000f8418ff */
[----:B------:R-:W2:Y:S01]  /*0780*/  LDG.E.64 R26, desc[UR4][R26.64] ;  /* 0x000000041a1a7981 */ /* 0x000ea2000c1e1b00 */
[C---:B------:R-:W-:Y:S01]  /*0790*/  LEA R30, P1, R16.reuse, UR6, 0x3 ;  /* 0x00000006101e7c11 */ /* 0x040fe2000f8218ff */
[----:B------:R-:W-:Y:S01]  /*07a0*/  IMAD.WIDE R32, R3, 0x8, R14 ;  /* 0x0000000803207825 */ /* 0x000fe200078e020e */
[----:B------:R-:W-:Y:S02]  /*07b0*/  LEA.HI.X R11, R11, UR7, R18, 0x3, P2 ;  /* 0x000000070b0b7c11 */ /* 0x000fe400090f1c12 */
[----:B------:R-:W-:Y:S02]  /*07c0*/  LEA.HI.X R31, R16, UR7, R17, 0x3, P1 ;  /* 0x00000007101f7c11 */ /* 0x000fe400088f1c11 */
[----:B------:R-:W4:Y:S01]  /*07d0*/  LDG.E.64 R18, desc[UR4][R32.64] ;  /* 0x0000000420127981 */ /* 0x000f22000c1e1b00 */
[----:B0-----:R-:W-:-:S03]  /*07e0*/  IMAD.WIDE R14, R3, 0x8, R32 ;  /* 0x00000008030e7825 */ /* 0x001fc600078e0220 */
[----:B------:R-:W4:Y:S04]  /*07f0*/  LDG.E.64 R22, desc[UR4][R10.64+0x8] ;  /* 0x000008040a167981 */ /* 0x000f28000c1e1b00 */
[----:B------:R-:W5:Y:S04]  /*0800*/  LDG.E.64 R20, desc[UR4][R30.64+0x8] ;  /* 0x000008041e147981 */ /* 0x000f68000c1e1b00 */
[----:B------:R-:W5:Y:S04]  /*0810*/  LDG.E.64 R12, desc[UR4][R14.64] ;  /* 0x000000040e0c7981 */ /* 0x000f68000c1e1b00 */
[----:B------:R-:W5:Y:S04]  /*0820*/  LDG.E.64 R16, desc[UR4][R10.64+0x10] ;  /* 0x000010040a107981 */ /* 0x000f68000c1e1b00 */
[----:B------:R-:W5:Y:S04]  /*0830*/  LDG.E.64 R32, desc[UR4][R30.64+0x18] ;  /* 0x000018041e207981 */ /* 0x000f68000c1e1b00 */
[----:B------:R-:W5:Y:S01]  /*0840*/  LDG.E.64 R10, desc[UR4][R10.64+0x18] ;  /* 0x000018040a0a7981 */ /* 0x000f62000c1e1b00 */
[----:B---3--:R-:W-:Y:S01]  /*0850*/  DFMA R6, R8, R24, R6 ;  /* 0x000000180806722b */ /* 0x008fe20000000006 */
[----:B------:R-:W-:-:S02]  /*0860*/  IMAD.WIDE R8, R3, 0x8, R14 ;  /* 0x0000000803087825 */ /* 0x000fc400078e020e */
[----:B------:R-:W3:Y:S04]  /*0870*/  LDG.E.64 R14, desc[UR4][R30.64+0x10] ;  /* 0x000010041e0e7981 */ /* 0x000ee8000c1e1b00 */
[----:B------:R-:W3:Y:S01]  /*0880*/  LDG.E.64 R8, desc[UR4][R8.64] ;  /* 0x0000000408087981 */ /* 0x000ee2000c1e1b00 */
[----:B--2---:R-:W-:Y:S02]  /*0890*/  DFMA R26, R24, R26, R28 ;  /* 0x0000001a181a722b */ /* 0x004fe4000000001c */
[----:B----4-:R-:W-:-:S06]  /*08a0*/  DFMA R6, R22, R18, R6 ;  /* 0x000000121606722b */ /* 0x010fcc0000000006 */
[----:B-----5:R-:W-:Y:S02]  /*08b0*/  DFMA R20, R18, R20, R26 ;  /* 0x000000141214722b */ /* 0x020fe4000000001a */
[----:B------:R-:W-:Y:S01]  /*08c0*/  DFMA R6, R16, R12, R6 ;  /* 0x0000000c1006722b */ /* 0x000fe20000000006 */
[----:B------:R-:W-:-:S05]  /*08d0*/  IADD3 R4, PT, PT, R4, 0x4, RZ ;  /* 0x0000000404047810 */ /* 0x000fca0007ffe0ff */
[----:B---3--:R-:W-:Y:S02]  /*08e0*/  DFMA R14, R12, R14, R20 ;  /* 0x0000000e0c0e722b */ /* 0x008fe40000000014 */
[----:B------:R-:W-:-:S06]  /*08f0*/  DFMA R6, R10, R8, R6 ;  /* 0x000000080a06722b */ /* 0x000fcc0000000006 */
[----:B------:R-:W-:-:S11]  /*0900*/  DFMA R28, R8, R32, R14 ;  /* 0x00000020081c722b */ /* 0x000fd6000000000e */
.L_x_4:
[----:B------:R-:W-:Y:S05]  /*0910*/  @!P0 BRA `(.L_x_1) ;  /* 0x0000000000bc8947 */ /* 0x000fea0003800000 */
[----:B------:R-:W-:Y:S02]  /*0920*/  ISETP.NE.AND P1, PT, R34, 0x1, PT ;  /* 0x000000012200780c */ /* 0x000fe40003f25270 */
[----:B------:R-:W-:-:S04]  /*0930*/  LOP3.LUT R8, R5, 0x1, RZ, 0xc0, !PT ;  /* 0x0000000105087812 */ /* 0x000fc800078ec0ff */
[----:B------:R-:W-:-:S07]  /*0940*/  ISETP.NE.U32.AND P0, PT, R8, 0x1, PT ;  /* 0x000000010800780c */ /* 0x000fce0003f05070 */
[----:B------:R-:W-:Y:S06]  /*0950*/  @!P1 BRA `(.L_x_5) ;  /* 0x0000000000749947 */ /* 0x000fec0003800000 */
[----:B------:R-:W0:Y:S01]  /*0960*/  LDC.64 R12, c[0x0][0x390] ;  /* 0x0000e400ff0c7b82 */ /* 0x000e220000000a00 */
[----:B------:R-:W1:Y:S01]  /*0970*/  LDCU.64 UR6, c[0x0][0x390] ;  /* 0x00007200ff0677ac */ /* 0x000e620008000a00 */
[C---:B------:R-:W-:Y:S01]  /*0980*/  IMAD.IADD R16, R35.reuse, 0x1, R4 ;  /* 0x0000000123107824 */ /* 0x040fe200078e0204 */
[-C--:B------:R-:W-:Y:S01]  /*0990*/  IADD3 R11, P2, PT, R35, R4.reuse, RZ ;  /* 0x00000004230b7210 */ /* 0x080fe20007f5e0ff */
[----:B------:R-:W-:Y:S01]  /*09a0*/  IMAD R9, R4, R3, R0 ;  /* 0x0000000304097224 */ /* 0x000fe200078e0200 */
[----:B------:R-:W-:Y:S02]  /*09b0*/  IADD3 R37, P1, PT, R37, R4, RZ ;  /* 0x0000000425257210 */ /* 0x000fe40007f3e0ff */
[----:B------:R-:W-:Y:S01]  /*09c0*/  IADD3 R15, PT, PT, R16, R5, RZ ;  /* 0x00000005100f7210 */ /* 0x000fe20007ffe0ff */
[----:B------:R-:W2:Y:S01]  /*09d0*/  LDC.64 R18, c[0x0][0x398] ;  /* 0x0000e600ff127b82 */ /* 0x000ea20000000a00 */
[----:B------:R-:W-:Y:S01]  /*09e0*/  IMAD.X R20, RZ, RZ, RZ, P2 ;  /* 0x000000ffff147224 */ /* 0x000fe200010e06ff */
[----:B------:R-:W-:-:S02]  /*09f0*/  IADD3.X R22, PT, PT, RZ, RZ, RZ, P1, !PT ;  /* 0x000000ffff167210 */ /* 0x000fc40000ffe4ff */
[----:B-1----:R-:W-:Y:S02]  /*0a00*/  LEA R10, P2, R11, UR6, 0x3 ;  /* 0x000000060b0a7c11 */ /* 0x002fe4000f8418ff */
[----:B------:R-:W-:Y:S02]  /*0a10*/  LEA R8, P1, R37, UR6, 0x3 ;  /* 0x0000000625087c11 */ /* 0x000fe4000f8218ff */
[----:B------:R-:W-:Y:S01]  /*0a20*/  LEA.HI.X R11, R11, UR7, R20, 0x3, P2 ;  /* 0x000000070b0b7c11 */ /* 0x000fe200090f1c14 */
[----:B0-----:R-:W-:-:S04]  /*0a30*/  IMAD.WIDE.U32 R16, R16, 0x8, R12 ;  /* 0x0000000810107825 */ /* 0x001fc800078e000c */
[----:B------:R-:W-:Y:S01]  /*0a40*/  IMAD.WIDE.U32 R14, R15, 0x8, R12 ;  /* 0x000000080f0e7825 */ /* 0x000fe200078e000c */
[----:B------:R-:W3:Y:S03]  /*0a50*/  LDG.E.64 R10, desc[UR4][R10.64+0x8] ;  /* 0x000008040a0a7981 */ /* 0x000ee6000c1e1b00 */
[----:B--2---:R-:W-:Y:S01]  /*0a60*/  IMAD.WIDE R18, R9, 0x8, R18 ;  /* 0x0000000809127825 */ /* 0x004fe200078e0212 */
[----:B------:R-:W2:Y:S01]  /*0a70*/  LDG.E.64 R16, desc[UR4][R16.64] ;  /* 0x0000000410107981 */ /* 0x000ea2000c1e1b00 */
[----:B------:R-:W-:-:S03]  /*0a80*/  LEA.HI.X R9, R37, UR7, R22, 0x3, P1 ;  /* 0x0000000725097c11 */ /* 0x000fc600088f1c16 */
[----:B------:R-:W2:Y:S01]  /*0a90*/  LDG.E.64 R12, desc[UR4][R18.64] ;  /* 0x00000004120c7981 */ /* 0x000ea2000c1e1b00 */
[----:B------:R-:W-:-:S03]  /*0aa0*/  IMAD.WIDE R20, R3, 0x8, R18 ;  /* 0x0000000803147825 */ /* 0x000fc600078e0212 */
[----:B------:R-:W4:Y:S04]  /*0ab0*/  LDG.E.64 R14, desc[UR4][R14.64] ;  /* 0x000000040e0e7981 */ /* 0x000f28000c1e1b00 */
[----:B------:R-:W3:Y:S04]  /*0ac0*/  LDG.E.64 R20, desc[UR4][R20.64] ;  /* 0x0000000414147981 */ /* 0x000ee8000c1e1b00 */
[----:B------:R-:W5:Y:S01]  /*0ad0*/  LDG.E.64 R8, desc[UR4][R8.64+0x8] ;  /* 0x0000080408087981 */ /* 0x000f62000c1e1b00 */
[----:B------:R-:W-:Y:S01]  /*0ae0*/  VIADD R4, R4, 0x2 ;  /* 0x0000000204047836 */ /* 0x000fe20000000000 */
[----:B--2---:R-:W-:-:S02]  /*0af0*/  DFMA R6, R16, R12, R6 ;  /* 0x0000000c1006722b */ /* 0x004fc40000000006 */
[----:B----4-:R-:W-:-:S06]  /*0b00*/  DFMA R28, R12, R14, R28 ;  /* 0x0000000e0c1c722b */ /* 0x010fcc000000001c */
[----:B---3--:R-:W-:Y:S02]  /*0b10*/  DFMA R6, R10, R20, R6 ;  /* 0x000000140a06722b */ /* 0x008fe40000000006 */
[----:B-----5:R-:W-:-:S11]  /*0b20*/  DFMA R28, R20, R8, R28 ;  /* 0x00000008141c722b */ /* 0x020fd6000000001c */
.L_x_5:
[----:B------:R-:W-:Y:S05]  /*0b30*/  @P0 BRA `(.L_x_1) ;  /* 0x0000000000340947 */ /* 0x000fea0003800000 */
[----:B------:R-:W0:Y:S01]  /*0b40*/  LDC.64 R10, c[0x0][0x390] ;  /* 0x0000e400ff0a7b82 */ /* 0x000e220000000a00 */
[----:B------:R-:W-:Y:S01]  /*0b50*/  IADD3 R35, PT, PT, R35, R4, RZ ;  /* 0x0000000423237210 */ /* 0x000fe20007ffe0ff */
[----:B------:R-:W-:-:S04]  /*0b60*/  IMAD R13, R4, R3, R0 ;  /* 0x00000003040d7224 */ /* 0x000fc800078e0200 */
[C---:B------:R-:W-:Y:S02]  /*0b70*/  IMAD.IADD R15, R35.reuse, 0x1, R5 ;  /* 0x00000001230f7824 */ /* 0x040fe400078e0205 */
[----:B------:R-:W1:Y:S01]  /*0b80*/  LDC.64 R8, c[0x0][0x398] ;  /* 0x0000e600ff087b82 */ /* 0x000e620000000a00 */
[----:B0-----:R-:W-:-:S04]  /*0b90*/  IMAD.WIDE.U32 R4, R35, 0x8, R10 ;  /* 0x0000000823047825 */ /* 0x001fc800078e000a */
[----:B------:R-:W-:Y:S02]  /*0ba0*/  IMAD.WIDE.U32 R10, R15, 0x8, R10 ;  /* 0x000000080f0a7825 */ /* 0x000fe400078e000a */
[----:B------:R-:W2:Y:S02]  /*0bb0*/  LDG.E.64 R4, desc[UR4][R4.64] ;  /* 0x0000000404047981 */ /* 0x000ea4000c1e1b00 */
[----:B-1----:R-:W-:Y:S02]  /*0bc0*/  IMAD.WIDE R8, R13, 0x8, R8 ;  /* 0x000000080d087825 */ /* 0x002fe400078e0208 */
[----:B------:R-:W3:Y:S04]  /*0bd0*/  LDG.E.64 R10, desc[UR4][R10.64] ;  /* 0x000000040a0a7981 */ /* 0x000ee8000c1e1b00 */
[----:B------:R-:W2:Y:S02]  /*0be0*/  LDG.E.64 R8, desc[UR4][R8.64] ;  /* 0x0000000408087981 */ /* 0x000ea4000c1e1b00 */
[----:B--2---:R-:W-:-:S02]  /*0bf0*/  DFMA R6, R4, R8, R6 ;  /* 0x000000080406722b */ /* 0x004fc40000000006 */
[----:B---3--:R-:W-:-:S11]  /*0c00*/  DFMA R28, R8, R10, R28 ;  /* 0x0000000a081c722b */ /* 0x008fd6000000001c */
.L_x_1:
[----:B------:R-:W0:Y:S01]  /*0c10*/  LDC.64 R4, c[0x0][0x3a0] ;  /* 0x0000e800ff047b82 */ /* 0x000e220000000a00 */
[----:B------:R-:W-:-:S04]  /*0c20*/  IMAD R9, R2, R3, R0 ;  /* 0x0000000302097224 */ /* 0x000fc800078e0200 */
[----:B0-----:R-:W-:-:S05]  /*0c30*/  IMAD.WIDE R4, R9, 0x8, R4 ;  /* 0x0000000809047825 */ /* 0x001fca00078e0204 */
[----:B------:R-:W-:Y:S01]  /*0c40*/  STG.E.64 desc[UR4][R4.64], R6 ;  /* 0x0000000604007986 */ /* 0x000fe2000c101b04 */
[----:B------:R-:W-:-:S05]  /*0c50*/  IMAD.WIDE R2, R3, 0x8, R4 ;  /* 0x0000000803027825 */ /* 0x000fca00078e0204 */
[----:B------:R-:W-:Y:S01]  /*0c60*/  STG.E.64 desc[UR4][R2.64], R28 ;  /* 0x0000001c02007986 */ /* 0x000fe2000c101b04 */
[----:B------:R-:W-:Y:S05]  /*0c70*/  EXIT ;  /* 0x000000000000794d */ /* 0x000fea0003800000 */
.L_x_0:
[----:B------:R-:W-:-:S13]  /*0c80*/  ISETP.NE.OR P0, PT, R2, R5, P0 ;  /* 0x000000050200720c */ /* 0x000fda0000705670 */
[----:B------:R-:W-:Y:S05]  /*0c90*/  @P0 EXIT ;  /* 0x000000000000094d */ /* 0x000fea0003800000 */
[----:B------:R-:W0:Y:S01]  /*0ca0*/  LDC R5, c[0x0][0x388] ;  /* 0x0000e200ff057b82 */ /* 0x000e220000000800 */
[----:B------:R-:W-:Y:S02]  /*0cb0*/  CS2R R16, SRZ ;  /* 0x0000000000107805 */ /* 0x000fe4000001ff00 */
[----:B0-----:R-:W-:-:S13]  /*0cc0*/  ISETP.GE.AND P0, PT, R5, 0x1, PT ;  /* 0x000000010500780c */ /* 0x001fda0003f06270 */
[----:B------:R-:W-:Y:S05]  /*0cd0*/  @!P0 BRA `(.L_x_6) ;  /* 0x0000000400d88947 */ /* 0x000fea0003800000 */
[C---:B------:R-:W-:Y:S01]  /*0ce0*/  ISETP.GE.U32.AND P1, PT, R5.reuse, 0x8, PT ;  /* 0x000000080500780c */ /* 0x040fe20003f26070 */
[----:B------:R-:W-:Y:S01]  /*0cf0*/  IMAD R6, R2, R5, RZ ;  /* 0x0000000502067224 */ /* 0x000fe200078e02ff */
[----:B------:R-:W-:Y:S02]  /*0d00*/  LOP3.LUT R4, R5, 0x7, RZ, 0xc0, !PT ;  /* 0x0000000705047812 */ /* 0x000fe400078ec0ff */
[----:B------:R-:W-:Y:S02]  /*0d10*/  CS2R R16, SRZ ;  /* 0x0000000000107805 */ /* 0x000fe4000001ff00 */
[----:B------:R-:W-:Y:S02]  /*0d20*/  MOV R7, RZ ;  /* 0x000000ff00077202 */ /* 0x000fe40000000f00 */
[----:B------:R-:W-:-:S05]  /*0d30*/  ISETP.NE.AND P0, PT, R4, RZ, PT ;  /* 0x000000ff0400720c */ /* 0x000fca0003f05270 */
[----:B------:R-:W-:Y:S08]  /*0d40*/  @!P1 BRA `(.L_x_7) ;  /* 0x0000000000bc9947 */ /* 0x000ff00003800000 */
[----:B------:R-:W0:Y:S01]  /*0d50*/  LDC.64 R8, c[0x0][0x390] ;  /* 0x0000e400ff087b82 */ /* 0x000e220000000a00 */
[----:B------:R-:W-:Y:S01]  /*0d60*/  LOP3.LUT R7, R5, 0x7ffffff8, RZ, 0xc0, !PT ;  /* 0x7ffffff805077812 */ /* 0x000fe200078ec0ff */
[----:B------:R-:W-:Y:S01]  /*0d70*/  IMAD.MOV.U32 R36, RZ, RZ, R0 ;  /* 0x000000ffff247224 */ /* 0x000fe200078e0000 */
[----:B------:R-:W-:-:S03]  /*0d80*/  CS2R R16, SRZ ;  /* 0x0000000000107805 */ /* 0x000fc6000001ff00 */
[----:B------:R-:W-:Y:S02]  /*0d90*/  IMAD.MOV R34, RZ, RZ, -R7 ;  /* 0x000000ffff227224 */ /* 0x000fe400078e0a07 */
[----:B0-----:R-:W-:-:S03]  /*0da0*/  IMAD.WIDE.U32 R8, R6, 0x8, R8 ;  /* 0x0000000806087825 */ /* 0x001fc600078e0008 */
[----:B------:R-:W-:-:S04]  /*0db0*/  IADD3 R8, P1, PT, R8, 0x20, RZ ;  /* 0x0000002008087810 */ /* 0x000fc80007f3e0ff */
[----:B------:R-:W-:-:S09]  /*0dc0*/  IADD3.X R9, PT, PT, RZ, R9, RZ, P1, !PT ;  /* 0x00000009ff097210 */ /* 0x000fd20000ffe4ff */
.L_x_8:
[----:B------:R-:W0:Y:S01]  /*0dd0*/  LDC.64 R32, c[0x0][0x398] ;  /* 0x0000e600ff207b82 */ /* 0x000e220000000a00 */
[----:B------:R-:W2:Y:S04]  /*0de0*/  LDG.E.64 R14, desc[UR4][R8.64+-0x20] ;  /* 0xffffe004080e7981 */ /* 0x000ea8000c1e1b00 */
[----:B------:R-:W3:Y:S04]  /*0df0*/  LDG.E.64 R18, desc[UR4][R8.64+-0x18] ;  /* 0xffffe80408127981 */ /* 0x000ee8000c1e1b00 */
[----:B------:R-:W4:Y:S04]  /*0e00*/  LDG.E.64 R24, desc[UR4][R8.64+-0x10] ;  /* 0xfffff00408187981 */ /* 0x000f28000c1e1b00 */
[----:B------:R-:W5:Y:S01]  /*0e10*/  LDG.E.64 R10, desc[UR4][R8.64+-0x8] ;  /* 0xfffff804080a7981 */ /* 0x000f62000c1e1b00 */
[----:B0-----:R-:W-:-:S05]  /*0e20*/  IMAD.WIDE R32, R36, 0x8, R32 ;  /* 0x0000000824207825 */ /* 0x001fca00078e0220 */
[----:B------:R0:W2:Y:S02]  /*0e30*/  LDG.E.64 R20, desc[UR4][R32.64] ;  /* 0x0000000420147981 */ /* 0x0000a4000c1e1b00 */
[----:B0-----:R-:W-:-:S05]  /*0e40*/  IMAD.WIDE R32, R3, 0x8, R32 ;  /* 0x0000000803207825 */ /* 0x001fca00078e0220 */
[----:B------:R-:W3:Y:S01]  /*0e50*/  LDG.E.64 R26, desc[UR4][R32.64] ;  /* 0x00000004201a7981 */ /* 0x000ee2000c1e1b00 */
[----:B------:R-:W-:-:S05]  /*0e60*/  IMAD.WIDE R28, R3, 0x8, R32 ;  /* 0x00000008031c7825 */ /* 0x000fca00078e0220 */
[----:B------:R0:W4:Y:S02]  /*0e70*/  LDG.E.64 R22, desc[UR4][R28.64] ;  /* 0x000000041c167981 */ /* 0x000124000c1e1b00 */
[----:B0-----:R-:W-:-:S05]  /*0e80*/  IMAD.WIDE R28, R3, 0x8, R28 ;  /* 0x00000008031c7825 */ /* 0x001fca00078e021c */
[----:B------:R-:W5:Y:S01]  /*0e90*/  LDG.E.64 R12, desc[UR4][R28.64] ;  /* 0x000000041c0c7981 */ /* 0x000f62000c1e1b00 */
[----:B------:R-:W-:-:S04]  /*0ea0*/  IMAD.WIDE R30, R3, 0x8, R28 ;  /* 0x00000008031e7825 */ /* 0x000fc800078e021c */
[----:B------:R-:W-:Y:S01]  /*0eb0*/  IMAD.WIDE R32, R3, 0x8, R30 ;  /* 0x0000000803207825 */ /* 0x000fe200078e021e */
[----:B--2---:R-:W-:Y:S01]  /*0ec0*/  DFMA R20, R14, R20, R16 ;  /* 0x000000140e14722b */ /* 0x004fe20000000010 */
[----:B------:R-:W2:Y:S04]  /*0ed0*/  LDG.E.64 R14, desc[UR4][R8.64] ;  /* 0x00000004080e7981 */ /* 0x000ea8000c1e1b00 */
[----:B------:R-:W2:Y:S03]  /*0ee0*/  LDG.E.64 R16, desc[UR4][R30.64] ;  /* 0x000000041e107981 */ /* 0x000ea6000c1e1b00 */
[----:B---3--:R-:W-:Y:S01]  /*0ef0*/  DFMA R26, R18, R26, R20 ;  /* 0x0000001a121a722b */ /* 0x008fe20000000014 */
[----:B------:R-:W3:Y:S04]  /*0f00*/  LDG.E.64 R30, desc[UR4][R8.64+0x18] ;  /* 0x00001804081e7981 */ /* 0x000ee8000c1e1b00 */
[----:B------:R-:W3:Y:S04]  /*0f10*/  LDG.E.64 R18, desc[UR4][R8.64+0x8] ;  /* 0x0000080408127981 */ /* 0x000ee8000c1e1b00 */
[----:B------:R0:W3:Y:S01]  /*0f20*/  LDG.E.64 R20, desc[UR4][R32.64] ;  /* 0x0000000420147981 */ /* 0x0000e2000c1e1b00 */
[----:B----4-:R-:W-:-:S03]  /*0f30*/  DFMA R22, R24, R22, R26 ;  /* 0x000000161816722b */ /* 0x010fc6000000001a */
[----:B------:R1:W4:Y:S01]  /*0f40*/  LDG.E.64 R24, desc[UR4][R8.64+0x10] ;  /* 0x0000100408187981 */ /* 0x000322000c1e1b00 */
[----:B0-----:R-:W-:-:S05]  /*0f50*/  IMAD.WIDE R32, R3, 0x8, R32 ;  /* 0x0000000803207825 */ /* 0x001fca00078e0220 */
[----:B------:R-:W4:Y:S01]  /*0f60*/  LDG.E.64 R26, desc[UR4][R32.64] ;  /* 0x00000004201a7981 */ /* 0x000f22000c1e1b00 */
[----:B------:R-:W-:-:S06]  /*0f70*/  IMAD.WIDE R28, R3, 0x8, R32 ;  /* 0x00000008031c7825 */ /* 0x000fcc00078e0220 */
[----:B------:R-:W4:Y:S01]  /*0f80*/  LDG.E.64 R28, desc[UR4][R28.64] ;  /* 0x000000041c1c7981 */ /* 0x000f22000c1e1b00 */
[----:B-----5:R-:W-:Y:S01]  /*0f90*/  DFMA R10, R10, R12, R22 ;  /* 0x0000000c0a0a722b */ /* 0x020fe20000000016 */
[----:B------:R-:W-:-:S04]  /*0fa0*/  IADD3 R34, PT, PT, R34, 0x8, RZ ;  /* 0x0000000822227810 */ /* 0x000fc80007ffe0ff */
[----:B------:R-:W-:Y:S02]  /*0fb0*/  ISETP.NE.AND P1, PT, R34, RZ, PT ;  /* 0x000000ff2200720c */ /* 0x000fe40003f25270 */
[----:B-1----:R-:W-:Y:S02]  /*0fc0*/  IADD3 R8, P2, PT, R8, 0x40, RZ ;  /* 0x0000004008087810 */ /* 0x002fe40007f5e0ff */
[----:B------:R-:W-:-:S03]  /*0fd0*/  LEA R36, R3, R36, 0x3 ;  /* 0x0000002403247211 */ /* 0x000fc600078e18ff */
[----:B------:R-:W-:Y:S01]  /*0fe0*/  IMAD.X R9, RZ, RZ, R9, P2 ;  /* 0x000000ffff097224 */ /* 0x000fe200010e0609 */
[----:B--2---:R-:W-:-:S08]  /*0ff0*/  DFMA R10, R14, R16, R10 ;  /* 0x000000100e0a722b */ /* 0x004fd0000000000a */
[----:B---3--:R-:W-:-:S08]  /*1000*/  DFMA R10, R18, R20, R10 ;  /* 0x00000014120a722b */ /* 0x008fd0000000000a */
[----:B----4-:R-:W-:-:S08]  /*1010*/  DFMA R10, R24, R26, R10 ;  /* 0x0000001a180a722b */ /* 0x010fd0000000000a */
[----:B------:R-:W-:Y:S01]  /*1020*/  DFMA R16, R30, R28, R10 ;  /* 0x0000001c1e10722b */ /* 0x000fe2000000000a */
[----:B------:R-:W-:Y:S10]  /*1030*/  @P1 BRA `(.L_x_8) ;  /* 0xfffffffc00641947 */ /* 0x000ff4000383ffff */
.L_x_7:
[----:B------:R-:W-:Y:S05]  /*1040*/  @!P0 BRA `(.L_x_6) ;  /* 0x0000000000fc8947 */ /* 0x000fea0003800000 */
[----:B------:R-:W-:Y:S02]  /*1050*/  ISETP.GE.U32.AND P1, PT, R4, 0x4, PT ;  /* 0x000000040400780c */ /* 0x000fe40003f26070 */
[----:B------:R-:W-:-:S04]  /*1060*/  LOP3.LUT R32, R5, 0x3, RZ, 0xc0, !PT ;  /* 0x0000000305207812 */ /* 0x000fc800078ec0ff */
[----:B------:R-:W-:-:S07]  /*1070*/  ISETP.NE.AND P0, PT, R32, RZ, PT ;  /* 0x000000ff2000720c */ /* 0x000fce0003f05270 */
[----:B------:R-:W-:Y:S06]  /*1080*/  @!P1 BRA `(.L_x_9) ;  /* 0x00000000006c9947 */ /* 0x000fec0003800000 */
[----:B------:R-:W0:Y:S01]  /*1090*/  LDC.64 R8, c[0x0][0x390] ;  /* 0x0000e400ff087b82 */ /* 0x000e220000000a00 */
[----:B------:R-:W1:Y:S01]  /*10a0*/  LDCU.64 UR6, c[0x0][0x390] ;  /* 0x00007200ff0677ac */ /* 0x000e620008000a00 */
[C---:B------:R-:W-:Y:S01]  /*10b0*/  IMAD.IADD R11, R6.reuse, 0x1, R7 ;  /* 0x00000001060b7824 */ /* 0x040fe200078e0207 */
[----:B------:R-:W-:Y:S01]  /*10c0*/  IADD3 R4, P1, PT, R6, R7, RZ ;  /* 0x0000000706047210 */ /* 0x000fe20007f3e0ff */
[----:B------:R-:W-:-:S04]  /*10d0*/  IMAD R13, R7, R3, R0 ;  /* 0x00000003070d7224 */ /* 0x000fc800078e0200 */
[----:B------:R-:W2:Y:S01]  /*10e0*/  LDC.64 R28, c[0x0][0x398] ;  /* 0x0000e600ff1c7b82 */ /* 0x000ea20000000a00 */
[----:B0-----:R-:W-:-:S06]  /*10f0*/  IMAD.WIDE.U32 R8, R11, 0x8, R8 ;  /* 0x000000080b087825 */ /* 0x001fcc00078e0008 */
[----:B------:R-:W3:Y:S01]  /*1100*/  LDG.E.64 R8, desc[UR4][R8.64] ;  /* 0x0000000408087981 */ /* 0x000ee2000c1e1b00 */
[----:B--2---:R-:W-:Y:S01]  /*1110*/  IMAD.WIDE R28, R13, 0x8, R28 ;  /* 0x000000080d1c7825 */ /* 0x004fe200078e021c */
[----:B------:R-:W-:Y:S02]  /*1120*/  IADD3.X R13, PT, PT, RZ, RZ, RZ, P1, !PT ;  /* 0x000000ffff0d7210 */ /* 0x000fe40000ffe4ff */
[C---:B-1----:R-:W-:Y:S02]  /*1130*/  LEA R22, P1, R4.reuse, UR6, 0x3 ;  /* 0x0000000604167c11 */ /* 0x042fe4000f8218ff */
[----:B------:R-:W3:Y:S01]  /*1140*/  LDG.E.64 R10, desc[UR4][R28.64] ;  /* 0x000000041c0a7981 */ /* 0x000ee2000c1e1b00 */
[----:B------:R-:W-:Y:S01]  /*1150*/  IMAD.WIDE R30, R3, 0x8, R28 ;  /* 0x00000008031e7825 */ /* 0x000fe200078e021c */
[----:B------:R-:W-:-:S04]  /*1160*/  LEA.HI.X R23, R4, UR7, R13, 0x3, P1 ;  /* 0x0000000704177c11 */ /* 0x000fc800088f1c0d */
[----:B------:R-:W2:Y:S01]  /*1170*/  LDG.E.64 R12, desc[UR4][R30.64] ;  /* 0x000000041e0c7981 */ /* 0x000ea2000c1e1b00 */
[----:B------:R-:W-:-:S03]  /*1180*/  IMAD.WIDE R34, R3, 0x8, R30 ;  /* 0x0000000803227825 */ /* 0x000fc600078e021e */
[----:B------:R-:W2:Y:S04]  /*1190*/  LDG.E.64 R14, desc[UR4][R22.64+0x8] ;  /* 0x00000804160e7981 */ /* 0x000ea8000c1e1b00 */
[----:B------:R-:W4:Y:S01]  /*11a0*/  LDG.E.64 R18, desc[UR4][R22.64+0x10] ;  /* 0x0000100416127981 */ /* 0x000f22000c1e1b00 */
[----:B------:R-:W-:-:S03]  /*11b0*/  IMAD.WIDE R26, R3, 0x8, R34 ;  /* 0x00000008031a7825 */ /* 0x000fc600078e0222 */
[----:B------:R-:W4:Y:S04]  /*11c0*/  LDG.E.64 R20, desc[UR4][R34.64] ;  /* 0x0000000422147981 */ /* 0x000f28000c1e1b00 */
[----:B------:R-:W5:Y:S04]  /*11d0*/  LDG.E.64 R24, desc[UR4][R22.64+0x18] ;  /* 0x0000180416187981 */ /* 0x000f68000c1e1b00 */
[----:B------:R-:W5:Y:S01]  /*11e0*/  LDG.E.64 R26, desc[UR4][R26.64] ;  /* 0x000000041a1a7981 */ /* 0x000f62000c1e1b00 */
[----:B------:R-:W-:Y:S01]  /*11f0*/  VIADD R7, R7, 0x4 ;  /* 0x0000000407077836 */ /* 0x000fe20000000000 */
[----:B---3--:R-:W-:-:S08]  /*1200*/  DFMA R8, R8, R10, R16 ;  /* 0x0000000a0808722b */ /* 0x008fd00000000010 */
[----:B--2---:R-:W-:-:S08]  /*1210*/  DFMA R8, R14, R12, R8 ;  /* 0x0000000c0e08722b */ /* 0x004fd00000000008 */
[----:B----4-:R-:W-:-:S08]  /*1220*/  DFMA R8, R18, R20, R8 ;  /* 0x000000141208722b */ /* 0x010fd00000000008 */
[----:B-----5:R-:W-:-:S11]  /*1230*/  DFMA R16, R24, R26, R8 ;  /* 0x0000001a1810722b */ /* 0x020fd60000000008 */
.L_x_9:
[----:B------:R-:W-:Y:S05]  /*1240*/  @!P0 BRA `(.L_x_6) ;  /* 0x00000000007c8947 */ /* 0x000fea0003800000 */
[----:B------:R-:W-:Y:S01]  /*1250*/  ISETP.NE.AND P1, PT, R32, 0x1, PT ;  /* 0x000000012000780c */ /* 0x000fe20003f25270 */
[----:B------:R-:W0:Y:S01]  /*1260*/  LDC.64 R8, c[0x0][0x390] ;  /* 0x0000e400ff087b82 */ /* 0x000e220000000a00 */
[----:B------:R-:W-:-:S04]  /*1270*/  LOP3.LUT R10, R5, 0x1, RZ, 0xc0, !PT ;  /* 0x00000001050a7812 */ /* 0x000fc800078ec0ff */
[----:B------:R-:W-:-:S03]  /*1280*/  ISETP.NE.U32.AND P0, PT, R10, 0x1, PT ;  /* 0x000000010a00780c */ /* 0x000fc60003f05070 */
[----:B------:R-:W1:Y:S04]  /*1290*/  LDC.64 R18, c[0x0][0x398] ;  /* 0x0000e600ff127b82 */ /* 0x000e680000000a00 */
[C---:B------:R-:W-:Y:S01]  /*12a0*/  @P1 IADD3 R11, PT, PT, R6.reuse, R7, RZ ;  /* 0x00000007060b1210 */ /* 0x040fe20007ffe0ff */
[C---:B------:R-:W-:Y:S01]  /*12b0*/  @P1 IMAD R21, R7.reuse, R3, R0 ;  /* 0x0000000307151224 */ /* 0x040fe200078e0200 */
[----:B------:R-:W-:Y:S01]  /*12c0*/  @P1 IADD3 R22, P2, PT, R6, R7, RZ ;  /* 0x0000000706161210 */ /* 0x000fe20007f5e0ff */
[----:B------:R-:W-:Y:S01]  /*12d0*/  @P1 VIADD R7, R7, 0x2 ;  /* 0x0000000207071836 */ /* 0x000fe20000000000 */
[----:B------:R-:W2:Y:S02]  /*12e0*/  @P1 LDC.64 R14, c[0x0][0x390] ;  /* 0x0000e400ff0e1b82 */ /* 0x000ea40000000a00 */
[----:B------:R-:W-:-:S06]  /*12f0*/  @P1 IADD3.X R23, PT, PT, RZ, RZ, RZ, P2, !PT ;  /* 0x000000ffff171210 */ /* 0x000fcc00017fe4ff */
[----:B------:R-:W3:Y:S01]  /*1300*/  LDC.64 R12, c[0x0][0x390] ;  /* 0x0000e400ff0c7b82 */ /* 0x000ee20000000a00 */
[----:B0-----:R-:W-:-:S06]  /*1310*/  @P1 IMAD.WIDE.U32 R10, R11, 0x8, R8 ;  /* 0x000000080b0a1825 */ /* 0x001fcc00078e0008 */
[----:B------:R-:W4:Y:S01]  /*1320*/  @P1 LDG.E.64 R10, desc[UR4][R10.64] ;  /* 0x000000040a0a1981 */ /* 0x000f22000c1e1b00 */
[----:B------:R-:W0:Y:S01]  /*1330*/  LDC.64 R4, c[0x0][0x398] ;  /* 0x0000e600ff047b82 */ /* 0x000e220000000a00 */
[----:B-1----:R-:W-:-:S05]  /*1340*/  @P1 IMAD.WIDE R18, R21, 0x8, R18 ;  /* 0x0000000815121825 */ /* 0x002fca00078e0212 */
[----:B------:R-:W4:Y:S01]  /*1350*/  @P1 LDG.E.64 R8, desc[UR4][R18.64] ;  /* 0x0000000412081981 */ /* 0x000f22000c1e1b00 */
[----:B--2---:R-:W-:Y:S01]  /*1360*/  @P1 LEA R14, P2, R22, R14, 0x3 ;  /* 0x0000000e160e1211 */ /* 0x004fe200078418ff */
[----:B------:R-:W-:-:S03]  /*1370*/  @P1 IMAD.WIDE R20, R3, 0x8, R18 ;  /* 0x0000000803141825 */ /* 0x000fc600078e0212 */
[----:B------:R-:W-:Y:S02]  /*1380*/  @P1 LEA.HI.X R15, R22, R15, R23, 0x3, P2 ;  /* 0x0000000f160f1211 */ /* 0x000fe400010f1c17 */
[----:B------:R-:W-:Y:S01]  /*1390*/  @!P0 IADD3 R23, PT, PT, R6, R7, RZ ;  /* 0x0000000706178210 */ /* 0x000fe20007ffe0ff */
[----:B------:R-:W-:Y:S01]  /*13a0*/  @!P0 IMAD R7, R7, R3, R0 ;  /* 0x0000000307078224 */ /* 0x000fe200078e0200 */
[----:B------:R-:W2:Y:S04]  /*13b0*/  @P1 LDG.E.64 R20, desc[UR4][R20.64] ;  /* 0x0000000414141981 */ /* 0x000ea8000c1e1b00 */
[----:B------:R-:W2:Y:S01]  /*13c0*/  @P1 LDG.E.64 R14, desc[UR4][R14.64+0x8] ;  /* 0x000008040e0e1981 */ /* 0x000ea2000c1e1b00 */
[----:B---3--:R-:W-:-:S04]  /*13d0*/  @!P0 IMAD.WIDE.U32 R12, R23, 0x8, R12 ;  /* 0x00000008170c8825 */ /* 0x008fc800078e000c */
[----:B0-----:R-:W-:Y:S02]  /*13e0*/  @!P0 IMAD.WIDE R4, R7, 0x8, R4 ;  /* 0x0000000807048825 */ /* 0x001fe400078e0204 */
[----:B------:R-:W3:Y:S04]  /*13f0*/  @!P0 LDG.E.64 R12, desc[UR4][R12.64] ;  /* 0x000000040c0c8981 */ /* 0x000ee8000c1e1b00 */
[----:B------:R-:W3:Y:S01]  /*1400*/  @!P0 LDG.E.64 R4, desc[UR4][R4.64] ;  /* 0x0000000404048981 */ /* 0x000ee2000c1e1b00 */
[----:B----4-:R-:W-:-:S08]  /*1410*/  @P1 DFMA R8, R10, R8, R16 ;  /* 0x000000080a08122b */ /* 0x010fd00000000010 */
[----:B--2---:R-:W-:-:S08]  /*1420*/  @P1 DFMA R16, R14, R20, R8 ;  /* 0x000000140e10122b */ /* 0x004fd00000000008 */
[----:B---3--:R-:W-:-:S11]  /*1430*/  @!P0 DFMA R16, R12, R4, R16 ;  /* 0x000000040c10822b */ /* 0x008fd60000000010 */
.L_x_6:
[----:B------:R-:W0:Y:S01]  /*1440*/  LDC.64 R4, c[0x0][0x3a0] ;  /* 0x0000e800ff047b82 */ /* 0x000e220000000a00 */
[----:B------:R-:W-:-:S04]  /*1450*/  IMAD R3, R2, R3, R0 ;  /* 0x0000000302037224 */ /* 0x000fc800078e0200 */
[----:B0-----:R-:W-:-:S05]  /*1460*/  IMAD.WIDE R4, R3, 0x8, R4 ;  /* 0x0000000803047825 */ /* 0x001fca00078e0204 */
[----:B------:R-:W-:Y:S01]  /*1470*/  STG.E.64 desc[UR4][R4.64], R16 ;  /* 0x0000001004007986 */ /* 0x000fe2000c101b04 */
[----:B------:R-:W-:Y:S05]  /*1480*/  EXIT ;  /* 0x000000000000794d */ /* 0x000fea0003800000 */
.L_x_10:
[----:B------:R-:W-:-:S00]  /*1490*/  BRA `(.L_x_10) ;  /* 0xfffffffc00fc7947 */ /* 0x000fc0000383ffff */
[----:B------:R-:W-:-:S00]  /*14a0*/  NOP ;  /* 0x0000000000007918 */ /* 0x000fc00000000000 */
        /* <DEDUP_REMOVED lines=13> */
.L_x_22:


//--------------------- .text.matmultgpu3_colwise --------------------------
	.section	.text.matmultgpu3_colwise,"ax",@progbits
	.align	128
        .global         matmultgpu3_colwise
        .type           matmultgpu3_colwise,@function
        .size           matmultgpu3_colwise,(.L_x_23 - matmultgpu3_colwise)
        .other          matmultgpu3_colwise,@"STO_CUDA_ENTRY STV_DEFAULT"
matmultgpu3_colwise:
.text.matmultgpu3_colwise:
[----:B------:R-:W-:Y:S01]  /*0000*/  LDC R1, c[0x0][0x37c] ;  /* 0x0000df00ff017b82 */ /* 0x000fe20000000800 */
[----:B------:R-:W0:Y:S07]  /*0010*/  S2R R3, SR_TID.X ;  /* 0x0000000000037919 */ /* 0x000e2e0000002100 */
[----:B------:R-:W0:Y:S01]  /*0020*/  S2UR UR4, SR_CTAID.X ;  /* 0x00000000000479c3 */ /* 0x000e220000002500 */
[----:B------:R-:W1:Y:S01]  /*0030*/  LDCU.64 UR8, c[0x0][0x358] ;  /* 0x00006b00ff0877ac */ /* 0x000e620008000a00 */
[----:B------:R-:W2:Y:S06]  /*0040*/  S2R R9, SR_TID.Y ;  /* 0x0000000000097919 */ /* 0x000eac0000002200 */
[----:B------:R-:W0:Y:S08]  /*0050*/  LDC R0, c[0x0][0x360] ;  /* 0x0000d800ff007b82 */ /* 0x000e300000000800 */
[----:B------:R-:W3:Y:S08]  /*0060*/  LDC.64 R4, c[0x0][0x380] ;  /* 0x0000e000ff047b82 */ /* 0x000ef00000000a00 */
[----:B------:R-:W2:Y:S08]  /*0070*/  S2UR UR5, SR_CTAID.Y ;  /* 0x00000000000579c3 */ /* 0x000eb00000002600 */
[----:B------:R-:W2:Y:S01]  /*0080*/  LDC R2, c[0x0][0x364] ;  /* 0x0000d900ff027b82 */ /* 0x000ea20000000800 */
[----:B0-----:R-:W-:-:S05]  /*0090*/  IMAD R0, R0, UR4, R3 ;  /* 0x0000000400007c24 */ /* 0x001fca000f8e0203 */
[----:B------:R-:W-:Y:S02]  /*00a0*/  SHF.L.U32 R0, R0, 0x1, RZ ;  /* 0x0000000100007819 */ /* 0x000fe400000006ff */
[----:B---3--:R-:W-:-:S04]  /*00b0*/  IADD3 R7, PT, PT, R5, -0x1, RZ ;  /* 0xffffffff05077810 */ /* 0x008fc80007ffe0ff */
[----:B------:R-:W-:Y:S01]  /*00c0*/  ISETP.GE.AND P0, PT, R0, R7, PT ;  /* 0x000000070000720c */ /* 0x000fe20003f06270 */
[----:B--2---:R-:W-:-:S05]  /*00d0*/  IMAD R3, R2, UR5, R9 ;  /* 0x0000000502037c24 */ /* 0x004fca000f8e0209 */
[----:B------:R-:W-:-:S13]  /*00e0*/  ISETP.GE.OR P0, PT, R3, R4, P0 ;  /* 0x000000040300720c */ /* 0x000fda0000706670 */
[----:B-1----:R-:W-:Y:S05]  /*00f0*/  @P0 BRA `(.L_x_11) ;  /* 0x0000000800880947 */ /* 0x002fea0003800000 */
[----:B------:R-:W0:Y:S01]  /*0100*/  LDCU UR5, c[0x0][0x388] ;  /* 0x00007100ff0577ac */ /* 0x000e220008000800 */
[----:B------:R-:W-:Y:S02]  /*0110*/  CS2R R10, SRZ ;  /* 0x00000000000a7805 */ /* 0x000fe4000001ff00 */
[----:B------:R-:W-:Y:S01]  /*0120*/  CS2R R6, SRZ ;  /* 0x0000000000067805 */ /* 0x000fe2000001ff00 */
[----:B0-----:R-:W-:-:S09]  /*0130*/  UISETP.GE.AND UP0, UPT, UR5, 0x1, UPT ;  /* 0x000000010500788c */ /* 0x001fd2000bf06270 */
[----:B------:R-:W-:Y:S05]  /*0140*/  BRA.U !UP0, `(.L_x_12) ;  /* 0x00000009085c7547 */ /* 0x000fea000b800000 */
[----:B------:R-:W-:Y:S02]  /*0150*/  UISETP.GE.U32.AND UP1, UPT, UR5, 0x8, UPT ;  /* 0x000000080500788c */ /* 0x000fe4000bf26070 */
[----:B------:R-:W-:Y:S01]  /*0160*/  IMAD R2, R3, UR5, RZ ;  /* 0x0000000503027c24 */ /* 0x000fe2000f8e02ff */
[----:B------:R-:W-:Y:S01]  /*0170*/  ULOP3.LUT UR6, UR5, 0x7, URZ, 0xc0, !UPT ;  /* 0x0000000705067892 */ /* 0x000fe2000f8ec0ff */
[----:B------:R-:W-:Y:S02]  /*0180*/  CS2R R6, SRZ ;  /* 0x0000000000067805 */ /* 0x000fe4000001ff00 */
[----:B------:R-:W-:Y:S01]  /*0190*/  CS2R R10, SRZ ;  /* 0x00000000000a7805 */ /* 0x000fe2000001ff00 */
[----:B------:R-:W-:Y:S01]  /*01a0*/  UMOV UR4, URZ ;  /* 0x000000ff00047c82 */ /* 0x000fe20008000000 */
[----:B------:R-:W-:Y:S01]  /*01b0*/  UISETP.NE.AND UP0, UPT, UR6, URZ, UPT ;  /* 0x000000ff0600728c */ /* 0x000fe2000bf05270 */
[----:B------:R-:W-:Y:S10]  /*01c0*/  BRA.U !UP1, `(.L_x_13) ;  /* 0x0000000109fc7547 */ /* 0x000ff4000b800000 */
[----:B------:R-:W0:Y:S01]  /*01d0*/  LDC.64 R6, c[0x0][0x390] ;  /* 0x0000e400ff067b82 */ /* 0x000e220000000a00 */
[----:B------:R-:W-:Y:S01]  /*01e0*/  ULOP3.LUT UR4, UR5, 0x7ffffff8, URZ, 0xc0, !UPT ;  /* 0x7ffffff805047892 */ /* 0x000fe2000f8ec0ff */
[----:B------:R-:W-:-:S03]  /*01f0*/  IMAD.MOV.U32 R4, RZ, RZ, R0 ;  /* 0x000000ffff047224 */ /* 0x000fc600078e0000 */
[----:B------:R-:W-:Y:S01]  /*0200*/  UIADD3 UR7, UPT, UPT, -UR4, URZ, URZ ;  /* 0x000000ff04077290 */ /* 0x000fe2000fffe1ff */
[----:B0-----:R-:W-:-:S03]  /*0210*/  IMAD.WIDE.U32 R6, R2, 0x8, R6 ;  /* 0x0000000802067825 */ /* 0x001fc600078e0006 */
[----:B------:R-:W-:-:S04]  /*0220*/  IADD3 R8, P0, PT, R6, 0x20, RZ ;  /* 0x0000002006087810 */ /* 0x000fc80007f1e0ff */
[----:B------:R-:W-:Y:S02]  /*0230*/  IADD3.X R9, PT, PT, RZ, R7, RZ, P0, !PT ;  /* 0x00000007ff097210 */ /* 0x000fe400007fe4ff */
[----:B------:R-:W-:-:S07]  /*0240*/  CS2R R6, SRZ ;  /* 0x0000000000067805 */ /* 0x000fce000001ff00 */
.L_x_14:
[----:B------:R-:W0:Y:S01]  /*0250*/  LDC.64 R26, c[0x0][0x398] ;  /* 0x0000e600ff1a7b82 */ /* 0x000e220000000a00 */
[----:B------:R-:W2:Y:S04]  /*0260*/  LDG.E.64 R22, desc[UR8][R8.64+-0x20] ;  /* 0xffffe00808167981 */ /* 0x000ea8000c1e1b00 */
[----:B------:R-:W3:Y:S01]  /*0270*/  LDG.E.64 R14, desc[UR8][R8.64+-0x18] ;  /* 0xffffe808080e7981 */ /* 0x000ee2000c1e1b00 */
[----:B0-----:R-:W-:-:S05]  /*0280*/  IMAD.WIDE R26, R4, 0x8, R26 ;  /* 0x00000008041a7825 */ /* 0x001fca00078e021a */
[----:B------:R-:W2:Y:S01]  /*0290*/  LDG.E.64 R24, desc[UR8][R26.64] ;  /* 0x000000081a187981 */ /* 0x000ea2000c1e1b00 */
[----:B------:R-:W-:-:S03]  /*02a0*/  IMAD.WIDE R28, R5, 0x8, R26 ;  /* 0x00000008051c7825 */ /* 0x000fc600078e021a */
[----:B------:R0:W4:Y:S04]  /*02b0*/  LDG.E.64 R20, desc[UR8][R26.64+0x8] ;  /* 0x000008081a147981 */ /* 0x000128000c1e1b00 */
[----:B------:R-:W3:Y:S04]  /*02c0*/  LDG.E.64 R18, desc[UR8][R28.64] ;  /* 0x000000081c127981 */ /* 0x000ee8000c1e1b00 */
[----:B------:R-:W5:Y:S01]  /*02d0*/  LDG.E.64 R16, desc[UR8][R28.64+0x8] ;  /* 0x000008081c107981 */ /* 0x000f62000c1e1b00 */
[----:B------:R-:W-:-:S04]  /*02e0*/  IMAD.WIDE R12, R5, 0x8, R28 ;  /* 0x00000008050c7825 */ /* 0x000fc800078e021c */
[----:B0-----:R-:W-:Y:S01]  /*02f0*/  IMAD.WIDE R26, R5, 0x8, R12 ;  /* 0x00000008051a7825 */ /* 0x001fe200078e020c */
[C---:B--2---:R-:W-:Y:S01]  /*0300*/  DFMA R10, R22.reuse, R24, R10 ;  /* 0x00000018160a722b */ /* 0x044fe2000000000a */
[----:B------:R-:W2:Y:S01]  /*0310*/  LDG.E.64 R24, desc[UR8][R12.64+0x8] ;  /* 0x000008080c187981 */ /* 0x000ea2000c1e1b00 */
[----:B----4-:R-:W-:-:S03]  /*0320*/  DFMA R6, R22, R20, R6 ;  /* 0x000000141606722b */ /* 0x010fc60000000006 */
[----:B------:R-:W2:Y:S04]  /*0330*/  LDG.E.64 R20, desc[UR8][R8.64+-0x10] ;  /* 0xfffff00808147981 */ /* 0x000ea8000c1e1b00 */
[----:B------:R-:W4:Y:S01]  /*0340*/  LDG.E.64 R22, desc[UR8][R12.64] ;  /* 0x000000080c167981 */ /* 0x000f22000c1e1b00 */
[C---:B---3--:R-:W-:Y:S02]  /*0350*/  DFMA R10, R14.reuse, R18, R10 ;  /* 0x000000120e0a722b */ /* 0x048fe4000000000a */
[----:B-----5:R-:W-:Y:S01]  /*0360*/  DFMA R18, R14, R16, R6 ;  /* 0x000000100e12722b */ /* 0x020fe20000000006 */
[----:B------:R-:W3:Y:S04]  /*0370*/  LDG.E.64 R6, desc[UR8][R8.64+-0x8] ;  /* 0xfffff80808067981 */ /* 0x000ee8000c1e1b00 */
[----:B------:R-:W3:Y:S04]  /*0380*/  LDG.E.64 R14, desc[UR8][R26.64] ;  /* 0x000000081a0e7981 */ /* 0x000ee8000c1e1b00 */
[----:B------:R-:W5:Y:S01]  /*0390*/  LDG.E.64 R16, desc[UR8][R26.64+0x8] ;  /* 0x000008081a107981 */ /* 0x000f62000c1e1b00 */
[----:B------:R-:W-:-:S05]  /*03a0*/  IMAD.WIDE R28, R5, 0x8, R26 ;  /* 0x00000008051c7825 */ /* 0x000fca00078e021a */
[----:B------:R-:W5:Y:S01]  /*03b0*/  LDG.E.64 R12, desc[UR8][R28.64] ;  /* 0x000000081c0c7981 */ /* 0x000f62000c1e1b00 */
[----:B--2---:R-:W-:-:S03]  /*03c0*/  DFMA R24, R20, R24, R18 ;  /* 0x000000181418722b */ /* 0x004fc60000000012 */
[----:B------:R-:W2:Y:S01]  /*03d0*/  LDG.E.64 R18, desc[UR8][R8.64] ;  /* 0x0000000808127981 */ /* 0x000ea2000c1e1b00 */
[----:B----4-:R-:W-:-:S03]  /*03e0*/  DFMA R10, R20, R22, R10 ;  /* 0x00000016140a722b */ /* 0x010fc6000000000a */
[----:B------:R0:W4:Y:S01]  /*03f0*/  LDG.E.64 R20, desc[UR8][R28.64+0x8] ;  /* 0x000008081c147981 */ /* 0x000122000c1e1b00 */
[----:B------:R-:W-:-:S04]  /*0400*/  IMAD.WIDE R22, R5, 0x8, R28 ;  /* 0x0000000805167825 */ /* 0x000fc800078e021c */
[C---:B---3--:R-:W-:Y:S01]  /*0410*/  DFMA R10, R6.reuse, R14, R10 ;  /* 0x0000000e060a722b */ /* 0x048fe2000000000a */
[----:B------:R-:W3:Y:S01]  /*0420*/  LDG.E.64 R14, desc[UR8][R22.64] ;  /* 0x00000008160e7981 */ /* 0x000ee2000c1e1b00 */
[----:B-----5:R-:W-:-:S03]  /*0430*/  DFMA R24, R6, R16, R24 ;  /* 0x000000100618722b */ /* 0x020fc60000000018 */
        /* <DEDUP_REMOVED lines=9> */
[----:B---3--:R-:W-:-:S03]  /*04d0*/  DFMA R10, R6, R14, R10 ;  /* 0x0000000e060a722b */ /* 0x008fc6000000000a */
[----:B------:R-:W3:Y:S01]  /*04e0*/  LDG.E.64 R14, desc[UR8][R28.64] ;  /* 0x000000081c0e7981 */ /* 0x000ee2000c1e1b00 */
[----:B-----5:R-:W-:-:S03]  /*04f0*/  DFMA R24, R6, R16, R24 ;  /* 0x000000100618722b */ /* 0x020fc60000000018 */
[----:B------:R0:W3:Y:S04]  /*0500*/  LDG.E.64 R6, desc[UR8][R8.64+0x18] ;  /* 0x0000180808067981 */ /* 0x0000e8000c1e1b00 */
[----:B------:R-:W5:Y:S01]  /*0510*/  LDG.E.64 R16, desc[UR8][R28.64+0x8] ;  /* 0x000008081c107981 */ /* 0x000f62000c1e1b00 */
[----:B------:R-:W-:-:S04]  /*0520*/  UIADD3 UR7, UPT, UPT, UR7, 0x8, URZ ;  /* 0x0000000807077890 */ /* 0x000fc8000fffe0ff */
[----:B------:R-:W-:Y:S01]  /*0530*/  UISETP.NE.AND UP1, UPT, UR7, URZ, UPT ;  /* 0x000000ff0700728c */ /* 0x000fe2000bf25270 */
[----:B0-----:R-:W-:Y:S01]  /*0540*/  IADD3 R8, P0, PT, R8, 0x40, RZ ;  /* 0x0000004008087810 */ /* 0x001fe20007f1e0ff */
[----:B------:R-:W-:-:S03]  /*0550*/  IMAD R4, R5, 0x8, R4 ;  /* 0x0000000805047824 */ /* 0x000fc600078e0204 */
[----:B------:R-:W-:Y:S01]  /*0560*/  IADD3.X R9, PT, PT, RZ, R9, RZ, P0, !PT ;  /* 0x00000009ff097210 */ /* 0x000fe200007fe4ff */
[C---:B--2---:R-:W-:Y:S02]  /*0570*/  DFMA R10, R12.reuse, R18, R10 ;  /* 0x000000120c0a722b */ /* 0x044fe4000000000a */
[----:B----4-:R-:W-:-:S06]  /*0580*/  DFMA R20, R12, R20, R24 ;  /* 0x000000140c14722b */ /* 0x010fcc0000000018 */
[C---:B---3--:R-:W-:Y:S02]  /*0590*/  DFMA R10, R6.reuse, R14, R10 ;  /* 0x0000000e060a722b */ /* 0x048fe4000000000a */
[----:B-----5:R-:W-:Y:S01]  /*05a0*/  DFMA R6, R6, R16, R20 ;  /* 0x000000100606722b */ /* 0x020fe20000000014 */
[----:B------:R-:W-:Y:S10]  /*05b0*/  BRA.U UP1, `(.L_x_14) ;  /* 0xfffffffd01247547 */ /* 0x000ff4000b83ffff */
.L_x_13:
[----:B------:R-:W-:Y:S05]  /*05c0*/  BRA.U !UP0, `(.L_x_12) ;  /* 0x00000005083c7547 */ /* 0x000fea000b800000 */
[----:B------:R-:W-:Y:S02]  /*05d0*/  UISETP.GE.U32.AND UP0, UPT, UR6, 0x4, UPT ;  /* 0x000000040600788c */ /* 0x000fe4000bf06070 */
[----:B------:R-:W-:-:S04]  /*05e0*/  ULOP3.LUT UR7, UR5, 0x3, URZ, 0xc0, !UPT ;  /* 0x0000000305077892 */ /* 0x000fc8000f8ec0ff */
[----:B------:R-:W-:-:S03]  /*05f0*/  UISETP.NE.AND UP1, UPT, UR7, URZ, UPT ;  /* 0x000000ff0700728c */ /* 0x000fc6000bf25270 */
[----:B------:R-:W-:Y:S08]  /*0600*/  BRA.U !UP0, `(.L_x_15) ;  /* 0x00000001088c7547 */ /* 0x000ff0000b800000 */
[----:B------:R-:W0:Y:S01]  /*0610*/  LDC.64 R12, c[0x0][0x390] ;  /* 0x0000e400ff0c7b82 */ /* 0x000e220000000a00 */
[----:B------:R-:W-:Y:S01]  /*0620*/  IADD3 R9, PT, PT, R2, UR4, RZ ;  /* 0x0000000402097c10 */ /* 0x000fe2000fffe0ff */
[----:B------:R-:W-:Y:S01]  /*0630*/  IMAD R15, R5, UR4, R0 ;  /* 0x00000004050f7c24 */ /* 0x000fe2000f8e0200 */
[----:B------:R-:W1:Y:S05]  /*0640*/  LDCU.64 UR10, c[0x0][0x390] ;  /* 0x00007200ff0a77ac */ /* 0x000e6a0008000a00 */
[----:B------:R-:W2:Y:S01]  /*0650*/  LDC.64 R16, c[0x0][0x398] ;  /* 0x0000e600ff107b82 */ /* 0x000ea20000000a00 */
[----:B0-----:R-:W-:-:S06]  /*0660*/  IMAD.WIDE.U32 R12, R9, 0x8, R12 ;  /* 0x00000008090c7825 */ /* 0x001fcc00078e000c */
[----:B------:R-:W3:Y:S01]  /*0670*/  LDG.E.64 R12, desc[UR8][R12.64] ;  /* 0x000000080c0c7981 */ /* 0x000ee2000c1e1b00 */
[----:B--2---:R-:W-:-:S05]  /*0680*/  IMAD.WIDE R16, R15, 0x8, R16 ;  /* 0x000000080f107825 */ /* 0x004fca00078e0210 */
[----:B------:R-:W3:Y:S04]  /*0690*/  LDG.E.64 R24, desc[UR8][R16.64] ;  /* 0x0000000810187981 */ /* 0x000ee8000c1e1b00 */
[----:B------:R-:W2:Y:S01]  /*06a0*/  LDG.E.64 R14, desc[UR8][R16.64+0x8] ;  /* 0x00000808100e7981 */ /* 0x000ea2000c1e1b00 */
[----:B------:R-:W-:-:S04]  /*06b0*/  IADD3 R4, P0, PT, R2, UR4, RZ ;  /* 0x0000000402047c10 */ /* 0x000fc8000ff1e0ff */
[----:B------:R-:W-:Y:S02]  /*06c0*/  IADD3.X R9, PT, PT, RZ, RZ, RZ, P0, !PT ;  /* 0x000000ffff097210 */ /* 0x000fe400007fe4ff */
[----:B-1----:R-:W-:Y:S01]  /*06d0*/  LEA R8, P0, R4, UR10, 0x3 ;  /* 0x0000000a04087c11 */ /* 0x002fe2000f8018ff */
[----:B------:R-:W-:-:S03]  /*06e0*/  IMAD.WIDE R28, R5, 0x8, R16 ;  /* 0x00000008051c7825 */ /* 0x000fc600078e0210 */
[----:B------:R-:W-:Y:S02]  /*06f0*/  LEA.HI.X R9, R4, UR11, R9, 0x3, P0 ;  /* 0x0000000b04097c11 */ /* 0x000fe400080f1c09 */
[----:B------:R-:W4:Y:S01]  /*0700*/  LDG.E.64 R22, desc[UR8][R28.64] ;  /* 0x000000081c167981 */ /* 0x000f22000c1e1b00 */
[----:B------:R-:W-:-:S03]  /*0710*/  IMAD.WIDE R26, R5, 0x8, R28 ;  /* 0x00000008051a7825 */ /* 0x000fc600078e021c */
[----:B------:R-:W4:Y:S04]  /*0720*/  LDG.E.64 R18, desc[UR8][R8.64+0x8] ;  /* 0x0000080808127981 */ /* 0x000f28000c1e1b00 */
[----:B------:R-:W5:Y:S04]  /*0730*/  LDG.E.64 R20, desc[UR8][R28.64+0x8] ;  /* 0x000008081c147981 */ /* 0x000f68000c1e1b00 */
[----:B------:R-:W5:Y:S01]  /*0740*/  LDG.E.64 R16, desc[UR8][R26.64] ;  /* 0x000000081a107981 */ /* 0x000f62000c1e1b00 */
[C---:B---3--:R-:W-:Y:S02]  /*0750*/  DFMA R24, R12.reuse, R24, R10 ;  /* 0x000000180c18722b */ /* 0x048fe4000000000a */
[----:B--2---:R-:W-:Y:S01]  /*0760*/  DFMA R6, R12, R14, R6 ;  /* 0x0000000e0c06722b */ /* 0x004fe20000000006 */
[----:B------:R-:W2:Y:S04]  /*0770*/  LDG.E.64 R12, desc[UR8][R8.64+0x10] ;  /* 0x00001008080c7981 */ /* 0x000ea8000c1e1b00 */
[----:B------:R0:W3:Y:S04]  /*0780*/  LDG.E.64 R14, desc[UR8][R26.64+0x8] ;  /* 0x000008081a0e7981 */ /* 0x0000e8000c1e1b00 */
[----:B------:R-:W3:Y:S01]  /*0790*/  LDG.E.64 R8, desc[UR8][R8.64+0x18] ;  /* 0x0000180808087981 */ /* 0x000ee2000c1e1b00 */
[----:B0-----:R-:W-:-:S05]  /*07a0*/  IMAD.WIDE R26, R5, 0x8, R26 ;  /* 0x00000008051a7825 */ /* 0x001fca00078e021a */
[----:B------:R-:W3:Y:S04]  /*07b0*/  LDG.E.64 R10, desc[UR8][R26.64] ;  /* 0x000000081a0a7981 */ /* 0x000ee8000c1e1b00 */
[----:B------:R-:W3:Y:S01]  /*07c0*/  LDG.E.64 R28, desc[UR8][R26.64+0x8] ;  /* 0x000008081a1c7981 */ /* 0x000ee2000c1e1b00 */
[C---:B----4-:R-:W-:Y:S02]  /*07d0*/  DFMA R22, R18.reuse, R22, R24 ;  /* 0x000000161216722b */ /* 0x050fe40000000018 */
[----:B-----5:R-:W-:Y:S01]  /*07e0*/  DFMA R6, R18, R20, R6 ;  /* 0x000000141206722b */ /* 0x020fe20000000006 */
[----:B------:R-:W-:-:S05]  /*07f0*/  UIADD3 UR4, UPT, UPT, UR4, 0x4, URZ ;  /* 0x0000000404047890 */ /* 0x000fca000fffe0ff */
[C---:B--2---:R-:W-:Y:S02]  /*0800*/  DFMA R16, R12.reuse, R16, R22 ;  /* 0x000000100c10722b */ /* 0x044fe40000000016 */
[----:B---3--:R-:W-:-:S06]  /*0810*/  DFMA R6, R12, R14, R6 ;  /* 0x0000000e0c06722b */ /* 0x008fcc0000000006 */
[C---:B------:R-:W-:Y:S02]  /*0820*/  DFMA R10, R8.reuse, R10, R16 ;  /* 0x0000000a080a722b */ /* 0x040fe40000000010 */
[----:B------:R-:W-:-:S11]  /*0830*/  DFMA R6, R8, R28, R6 ;  /* 0x0000001c0806722b */ /* 0x000fd60000000006 */
.L_x_15:
[----:B------:R-:W-:Y:S05]  /*0840*/  BRA.U !UP1, `(.L_x_12) ;  /* 0x00000001099c7547 */ /* 0x000fea000b800000 */
[----:B------:R-:W-:Y:S02]  /*0850*/  UISETP.NE.AND UP0, UPT, UR7, 0x1, UPT ;  /* 0x000000010700788c */ /* 0x000fe4000bf05270 */
[----:B------:R-:W-:-:S04]  /*0860*/  ULOP3.LUT UR5, UR5, 0x1, URZ, 0xc0, !UPT ;  /* 0x0000000105057892 */ /* 0x000fc8000f8ec0ff */
[----:B------:R-:W-:-:S03]  /*0870*/  UISETP.NE.U32.AND UP1, UPT, UR5, 0x1, UPT ;  /* 0x000000010500788c */ /* 0x000fc6000bf25070 */
[----:B------:R-:W-:Y:S08]  /*0880*/  BRA.U !UP0, `(.L_x_16) ;  /* 0x00000001085c7547 */ /* 0x000ff0000b800000 */
[----:B------:R-:W0:Y:S01]  /*0890*/  LDC.64 R8, c[0x0][0x390] ;  /* 0x0000e400ff087b82 */ /* 0x000e220000000a00 */
[----:B------:R-:W1:Y:S01]  /*08a0*/  LDCU.64 UR6, c[0x0][0x390] ;  /* 0x00007200ff0677ac */ /* 0x000e620008000a00 */
[C---:B------:R-:W-:Y:S01]  /*08b0*/  VIADD R13, R2.reuse, UR4 ;  /* 0x00000004020d7c36 */ /* 0x040fe20008000000 */
[----:B------:R-:W-:Y:S01]  /*08c0*/  IADD3 R4, P0, PT, R2, UR4, RZ ;  /* 0x0000000402047c10 */ /* 0x000fe2000ff1e0ff */
[----:B------:R-:W-:-:S04]  /*08d0*/  IMAD R21, R5, UR4, R0 ;  /* 0x0000000405157c24 */ /* 0x000fc8000f8e0200 */
[----:B------:R-:W2:Y:S01]  /*08e0*/  LDC.64 R14, c[0x0][0x398] ;  /* 0x0000e600ff0e7b82 */ /* 0x000ea20000000a00 */
[----:B0-----:R-:W-:Y:S01]  /*08f0*/  IMAD.WIDE.U32 R12, R13, 0x8, R8 ;  /* 0x000000080d0c7825 */ /* 0x001fe200078e0008 */
[----:B------:R-:W-:Y:S02]  /*0900*/  IADD3.X R9, PT, PT, RZ, RZ, RZ, P0, !PT ;  /* 0x000000ffff097210 */ /* 0x000fe400007fe4ff */
[----:B-1----:R-:W-:-:S03]  /*0910*/  LEA R8, P0, R4, UR6, 0x3 ;  /* 0x0000000604087c11 */ /* 0x002fc6000f8018ff */
[----:B------:R-:W3:Y:S01]  /*0920*/  LDG.E.64 R12, desc[UR8][R12.64] ;  /* 0x000000080c0c7981 */ /* 0x000ee2000c1e1b00 */
[----:B------:R-:W-:Y:S01]  /*0930*/  LEA.HI.X R9, R4, UR7, R9, 0x3, P0 ;  /* 0x0000000704097c11 */ /* 0x000fe200080f1c09 */
[----:B--2---:R-:W-:-:S05]  /*0940*/  IMAD.WIDE R20, R21, 0x8, R14 ;  /* 0x0000000815147825 */ /* 0x004fca00078e020e */
[----:B------:R-:W3:Y:S01]  /*0950*/  LDG.E.64 R18, desc[UR8][R20.64] ;  /* 0x0000000814127981 */ /* 0x000ee2000c1e1b00 */
[----:B------:R-:W-:-:S03]  /*0960*/  IMAD.WIDE R22, R5, 0x8, R20 ;  /* 0x0000000805167825 */ /* 0x000fc600078e0214 */
[----:B------:R-:W2:Y:S04]  /*0970*/  LDG.E.64 R14, desc[UR8][R20.64+0x8] ;  /* 0x00000808140e7981 */ /* 0x000ea8000c1e1b00 */
[----:B------:R-:W4:Y:S04]  /*0980*/  LDG.E.64 R16, desc[UR8][R22.64] ;  /* 0x0000000816107981 */ /* 0x000f28000c1e1b00 */
[----:B------:R-:W4:Y:S04]  /*0990*/  LDG.E.64 R8, desc[UR8][R8.64+0x8] ;  /* 0x0000080808087981 */ /* 0x000f28000c1e1b00 */
[----:B------:R-:W5:Y:S01]  /*09a0*/  LDG.E.64 R24, desc[UR8][R22.64+0x8] ;  /* 0x0000080816187981 */ /* 0x000f62000c1e1b00 */
[----:B------:R-:W-:Y:S01]  /*09b0*/  UIADD3 UR4, UPT, UPT, UR4, 0x2, URZ ;  /* 0x0000000204047890 */ /* 0x000fe2000fffe0ff */
[----:B---3--:R-:W-:-:S02]  /*09c0*/  DFMA R10, R12, R18, R10 ;  /* 0x000000120c0a722b */ /* 0x008fc4000000000a */
[----:B--2---:R-:W-:-:S06]  /*09d0*/  DFMA R6, R12, R14, R6 ;  /* 0x0000000e0c06722b */ /* 0x004fcc0000000006 */
[C---:B----4-:R-:W-:Y:S02]  /*09e0*/  DFMA R10, R8.reuse, R16, R10 ;  /* 0x00000010080a722b */ /* 0x050fe4000000000a */
[----:B-----5:R-:W-:-:S11]  /*09f0*/  DFMA R6, R8, R24, R6 ;  /* 0x000000180806722b */ /* 0x020fd60000000006 */
.L_x_16:
[----:B------:R-:W-:Y:S05]  /*0a00*/  BRA.U UP1, `(.L_x_12) ;  /* 0x00000001012c7547 */ /* 0x000fea000b800000 */
[----:B------:R-:W0:Y:S01]  /*0a10*/  LDC.64 R8, c[0x0][0x390] ;  /* 0x0000e400ff087b82 */ /* 0x000e220000000a00 */
[----:B------:R-:W-:Y:S01]  /*0a20*/  IADD3 R15, PT, PT, R2, UR4, RZ ;  /* 0x00000004020f7c10 */ /* 0x000fe2000fffe0ff */
[----:B------:R-:W-:-:S06]  /*0a30*/  IMAD R17, R5, UR4, R0 ;  /* 0x0000000405117c24 */ /* 0x000fcc000f8e0200 */
[----:B------:R-:W1:Y:S01]  /*0a40*/  LDC.64 R12, c[0x0][0x398] ;  /* 0x0000e600ff0c7b82 */ /* 0x000e620000000a00 */
[----:B0-----:R-:W-:-:S06]  /*0a50*/  IMAD.WIDE.U32 R8, R15, 0x8, R8 ;  /* 0x000000080f087825 */ /* 0x001fcc00078e0008 */
[----:B------:R-:W2:Y:S01]  /*0a60*/  LDG.E.64 R8, desc[UR8][R8.64] ;  /* 0x0000000808087981 */ /* 0x000ea2000c1e1b00 */
[----:B-1----:R-:W-:-:S05]  /*0a70*/  IMAD.WIDE R12, R17, 0x8, R12 ;  /* 0x00000008110c7825 */ /* 0x002fca00078e020c */
[----:B------:R-:W2:Y:S04]  /*0a80*/  LDG.E.64 R14, desc[UR8][R12.64] ;  /* 0x000000080c0e7981 */ /* 0x000ea8000c1e1b00 */
[----:B------:R-:W3:Y:S01]  /*0a90*/  LDG.E.64 R16, desc[UR8][R12.64+0x8] ;  /* 0x000008080c107981 */ /* 0x000ee2000c1e1b00 */
[C---:B--2---:R-:W-:Y:S02]  /*0aa0*/  DFMA R10, R8.reuse, R14, R10 ;  /* 0x0000000e080a722b */ /* 0x044fe4000000000a */
[----:B---3--:R-:W-:-:S11]  /*0ab0*/  DFMA R6, R8, R16, R6 ;  /* 0x000000100806722b */ /* 0x008fd60000000006 */
.L_x_12:
[----:B------:R-:W0:Y:S01]  /*0ac0*/  LDC.64 R8, c[0x0][0x3a0] ;  /* 0x0000e800ff087b82 */ /* 0x000e220000000a00 */
[----:B------:R-:W-:-:S04]  /*0ad0*/  IMAD R3, R3, R5, R0 ;  /* 0x0000000503037224 */ /* 0x000fc800078e0200 */
[----:B0-----:R-:W-:-:S05]  /*0ae0*/  IMAD.WIDE R2, R3, 0x8, R8 ;  /* 0x0000000803027825 */ /* 0x001fca00078e0208 */
[----:B------:R-:W-:Y:S04]  /*0af0*/  STG.E.64 desc[UR8][R2.64], R10 ;  /* 0x0000000a02007986 */ /* 0x000fe8000c101b08 */
[----:B------:R-:W-:Y:S01]  /*0b00*/  STG.E.64 desc[UR8][R2.64+0x8], R6 ;  /* 0x0000080602007986 */ /* 0x000fe2000c101b08 */
[----:B------:R-:W-:Y:S05]  /*0b10*/  EXIT ;  /* 0x000000000000794d */ /* 0x000fea0003800000 */
.L_x_11:
[----:B------:R-:W-:-:S04]  /*0b20*/  ISETP.NE.AND P0, PT, R0, R7, PT ;  /* 0x000000070000720c */ /* 0x000fc80003f05270 */
[----:B------:R-:W-:-:S13]  /*0b30*/  ISETP.GE.OR P0, PT, R3, R4, P0 ;  /* 0x000000040300720c */ /* 0x000fda0000706670 */
[----:B------:R-:W-:Y:S05]  /*0b40*/  @P0 EXIT ;  /* 0x000000000000094d */ /* 0x000fea0003800000 */
[----:B------:R-:W0:Y:S01]  /*0b50*/  LDC R2, c[0x0][0x388] ;  /* 0x0000e200ff027b82 */ /* 0x000e220000000800 */
[----:B------:R-:W-:Y:S02]  /*0b60*/  CS2R R18, SRZ ;  /* 0x0000000000127805 */ /* 0x000fe4000001ff00 */
[----:B0-----:R-:W-:-:S13]  /*0b70*/  ISETP.GE.AND P0, PT, R2, 0x1, PT ;  /* 0x000000010200780c */ /* 0x001fda0003f06270 */
[----:B------:R-:W-:Y:S05]  /*0b80*/  @!P0 BRA `(.L_x_17) ;  /* 0x0000000400e08947 */ /* 0x000fea0003800000 */
[C---:B------:R-:W-:Y:S01]  /*0b90*/  ISETP.GE.U32.AND P1, PT, R2.reuse, 0x8, PT ;  /* 0x000000080200780c */ /* 0x040fe20003f26070 */
[----:B------:R-:W-:Y:S01]  /*0ba0*/  IMAD R6, R3, R2, RZ ;  /* 0x0000000203067224 */ /* 0x000fe200078e02ff */
[----:B------:R-:W-:Y:S01]  /*0bb0*/  LOP3.LUT R4, R2, 0x7, RZ, 0xc0, !PT ;  /* 0x0000000702047812 */ /* 0x000fe200078ec0ff */
[----:B------:R-:W-:Y:S01]  /*0bc0*/  IMAD.MOV.U32 R7, RZ, RZ, RZ ;  /* 0x000000ffff077224 */ /* 0x000fe200078e00ff */
[----:B------:R-:W-:Y:S02]  /*0bd0*/  CS2R R18, SRZ ;  /* 0x0000000000127805 */ /* 0x000fe4000001ff00 */
[----:B------:R-:W-:-:S07]  /*0be0*/  ISETP.NE.AND P0, PT, R4, RZ, PT ;  /* 0x000000ff0400720c */ /* 0x000fce0003f05270 */
[----:B------:R-:W-:Y:S06]  /*0bf0*/  @!P1 BRA `(.L_x_18) ;  /* 0x0000000000c49947 */ /* 0x000fec0003800000 */
[----:B------:R-:W0:Y:S01]  /*0c00*/  LDC.64 R8, c[0x0][0x390] ;  /* 0x0000e400ff087b82 */ /* 0x000e220000000a00 */
[----:B------:R-:W-:Y:S02]  /*0c10*/  LOP3.LUT R7, R2, 0x7ffffff8, RZ, 0xc0, !PT ;  /* 0x7ffffff802077812 */ /* 0x000fe400078ec0ff */
[----:B------:R-:W-:Y:S02]  /*0c20*/  CS2R R18, SRZ ;  /* 0x0000000000127805 */ /* 0x000fe4000001ff00 */
[----:B------:R-:W-:Y:S02]  /*0c30*/  MOV R28, R0 ;  /* 0x00000000001c7202 */ /* 0x000fe40000000f00 */
[----:B------:R-:W-:Y:S01]  /*0c40*/  IADD3 R26, PT, PT, -R7, RZ, RZ ;  /* 0x000000ff071a7210 */ /* 0x000fe20007ffe1ff */
[----:B0-----:R-:W-:-:S03]  /*0c50*/  IMAD.WIDE.U32 R8, R6, 0x8, R8 ;  /* 0x0000000806087825 */ /* 0x001fc600078e0008 */
[----:B------:R-:W-:-:S04]  /*0c60*/  IADD3 R10, P1, PT, R8, 0x20, RZ ;  /* 0x00000020080a7810 */ /* 0x000fc80007f3e0ff */
[----:B------:R-:W-:-:S09]  /*0c70*/  IADD3.X R11, PT, PT, RZ, R9, RZ, P1, !PT ;  /* 0x00000009ff0b7210 */ /* 0x000fd20000ffe4ff */
.L_x_19:
[----:B------:R-:W0:Y:S01]  /*0c80*/  LDC.64 R22, c[0x0][0x398] ;  /* 0x0000e600ff167b82 */ /* 0x000e220000000a00 */
[----:B------:R-:W-:Y:S01]  /*0c90*/  IMAD.MOV.U32 R8, RZ, RZ, R10 ;  /* 0x000000ffff087224 */ /* 0x000fe200078e000a */
[----:B------:R-:W-:-:S05]  /*0ca0*/  MOV R9, R11 ;  /* 0x0000000b00097202 */ /* 0x000fca0000000f00 */
[----:B------:R-:W2:Y:S04]  /*0cb0*/  LDG.E.64 R14, desc[UR8][R8.64+-0x20] ;  /* 0xffffe008080e7981 */ /* 0x000ea8000c1e1b00 */
[----:B------:R-:W3:Y:S01]  /*0cc0*/  LDG.E.64 R10, desc[UR8][R8.64+-0x18] ;  /* 0xffffe808080a7981 */ /* 0x000ee2000c1e1b00 */
[----:B0-----:R-:W-:-:S05]  /*0cd0*/  IMAD.WIDE R22, R28, 0x8, R22 ;  /* 0x000000081c167825 */ /* 0x001fca00078e0216 */
[----:B------:R-:W2:Y:S01]  /*0ce0*/  LDG.E.64 R12, desc[UR8][R22.64] ;  /* 0x00000008160c7981 */ /* 0x000ea2000c1e1b00 */
[----:B------:R-:W-:-:S05]  /*0cf0*/  IMAD.WIDE R24, R5, 0x8, R22 ;  /* 0x0000000805187825 */ /* 0x000fca00078e0216 */
[----:B------:R-:W3:Y:S01]  /*0d00*/  LDG.E.64 R16, desc[UR8][R24.64] ;  /* 0x0000000818107981 */ /* 0x000ee2000c1e1b00 */
[----:B------:R-:W-:Y:S01]  /*0d10*/  IMAD.WIDE R20, R5, 0x8, R24 ;  /* 0x0000000805147825 */ /* 0x000fe200078e0218 */
[----:B--2---:R-:W-:Y:S02]  /*0d20*/  DFMA R18, R14, R12, R18 ;  /* 0x0000000c0e12722b */ /* 0x004fe40000000012 */
[----:B------:R-:W2:Y:S04]  /*0d30*/  LDG.E.64 R14, desc[UR8][R8.64+-0x10] ;  /* 0xfffff008080e7981 */ /* 0x000ea8000c1e1b00 */
[----:B------:R0:W2:Y:S02]  /*0d40*/  LDG.E.64 R12, desc[UR8][R20.64] ;  /* 0x00000008140c7981 */ /* 0x0000a4000c1e1b00 */
[----:B---3--:R-:W-:-:S02]  /*0d50*/  DFMA R16, R10, R16, R18 ;  /* 0x000000100a10722b */ /* 0x008fc40000000012 */
[----:B------:R-:W3:Y:S01]  /*0d60*/  LDG.E.64 R10, desc[UR8][R8.64+-0x8] ;  /* 0xfffff808080a7981 */ /* 0x000ee2000c1e1b00 */
[----:B0-----:R-:W-:-:S05]  /*0d70*/  IMAD.WIDE R20, R5, 0x8, R20 ;  /* 0x0000000805147825 */ /* 0x001fca00078e0214 */
[----:B------:R-:W3:Y:S01]  /*0d80*/  LDG.E.64 R18, desc[UR8][R20.64] ;  /* 0x0000000814127981 */ /* 0x000ee2000c1e1b00 */
[C---:B------:R-:W-:Y:S01]  /*0d90*/  IMAD.WIDE R22, R5.reuse, 0x8, R20 ;  /* 0x0000000805167825 */ /* 0x040fe200078e0214 */
[----:B--2---:R-:W-:Y:S02]  /*0da0*/  DFMA R12, R14, R12, R16 ;  /* 0x0000000c0e0c722b */ /* 0x004fe40000000010 */
[----:B------:R-:W2:Y:S04]  /*0db0*/  LDG.E.64 R16, desc[UR8][R8.64] ;  /* 0x0000000808107981 */ /* 0x000ea8000c1e1b00 */
[----:B------:R-:W2:Y:S01]  /*0dc0*/  LDG.E.64 R14, desc[UR8][R22.64] ;  /* 0x00000008160e7981 */ /* 0x000ea2000c1e1b00 */
[----:B------:R-:W-:Y:S01]  /*0dd0*/  IMAD.WIDE R24, R5, 0x8, R22 ;  /* 0x0000000805187825 */ /* 0x000fe200078e0216 */
[----:B---3--:R-:W-:-:S02]  /*0de0*/  DFMA R18, R10, R18, R12 ;  /* 0x000000120a12722b */ /* 0x008fc4000000000c */
[----:B------:R-:W3:Y:S04]  /*0df0*/  LDG.E.64 R22, desc[UR8][R8.64+0x18] ;  /* 0x0000180808167981 */ /* 0x000ee8000c1e1b00 */
[----:B------:R-:W4:Y:S04]  /*0e00*/  LDG.E.64 R10, desc[UR8][R8.64+0x8] ;  /* 0x00000808080a7981 */ /* 0x000f28000c1e1b00 */
[----:B------:R0:W4:Y:S02]  /*0e10*/  LDG.E.64 R12, desc[UR8][R24.64] ;  /* 0x00000008180c7981 */ /* 0x000124000c1e1b00 */
[----:B0-----:R-:W-:-:S04]  /*0e20*/  IMAD.WIDE R24, R5, 0x8, R24 ;  /* 0x0000000805187825 */ /* 0x001fc800078e0218 */
[----:B------:R-:W-:-:S06]  /*0e30*/  IMAD.WIDE R20, R5, 0x8, R24 ;  /* 0x0000000805147825 */ /* 0x000fcc00078e0218 */
[----:B------:R-:W3:Y:S01]  /*0e40*/  LDG.E.64 R20, desc[UR8][R20.64] ;  /* 0x0000000814147981 */ /* 0x000ee2000c1e1b00 */
[----:B--2---:R-:W-:-:S03]  /*0e50*/  DFMA R14, R16, R14, R18 ;  /* 0x0000000e100e722b */ /* 0x004fc60000000012 */
[----:B------:R-:W2:Y:S04]  /*0e60*/  LDG.E.64 R16, desc[UR8][R8.64+0x10] ;  /* 0x0000100808107981 */ /* 0x000ea8000c1e1b00 */
[----:B------:R-:W2:Y:S01]  /*0e70*/  LDG.E.64 R18, desc[UR8][R24.64] ;  /* 0x0000000818127981 */ /* 0x000ea2000c1e1b00 */
[----:B------:R-:W-:-:S04]  /*0e80*/  IADD3 R26, PT, PT, R26, 0x8, RZ ;  /* 0x000000081a1a7810 */ /* 0x000fc80007ffe0ff */
[----:B------:R-:W-:Y:S01]  /*0e90*/  ISETP.NE.AND P1, PT, R26, RZ, PT ;  /* 0x000000ff1a00720c */ /* 0x000fe20003f25270 */
[----:B----4-:R-:W-:Y:S01]  /*0ea0*/  DFMA R10, R10, R12, R14 ;  /* 0x0000000c0a0a722b */ /* 0x010fe2000000000e */
[----:B------:R-:W-:-:S07]  /*0eb0*/  IMAD R28, R5, 0x8, R28 ;  /* 0x00000008051c7824 */ /* 0x000fce00078e021c */
[----:B--2---:R-:W-:Y:S01]  /*0ec0*/  DFMA R18, R16, R18, R10 ;  /* 0x000000121012722b */ /* 0x004fe2000000000a */
[----:B------:R-:W-:-:S04]  /*0ed0*/  IADD3 R10, P2, PT, R8, 0x40, RZ ;  /* 0x00000040080a7810 */ /* 0x000fc80007f5e0ff */
[----:B------:R-:W-:-:S03]  /*0ee0*/  IADD3.X R11, PT, PT, RZ, R9, RZ, P2, !PT ;  /* 0x00000009ff0b7210 */ /* 0x000fc600017fe4ff */
[----:B---3--:R-:W-:Y:S01]  /*0ef0*/  DFMA R18, R22, R20, R18 ;  /* 0x000000141612722b */ /* 0x008fe20000000012 */
[----:B------:R-:W-:Y:S10]  /*0f00*/  @P1 BRA `(.L_x_19) ;  /* 0xfffffffc005c1947 */ /* 0x000ff4000383ffff */
.L_x_18:
[----:B------:R-:W-:Y:S05]  /*0f10*/  @!P0 BRA `(.L_x_17) ;  /* 0x0000000000fc8947 */ /* 0x000fea0003800000 */
[----:B------:R-:W-:Y:S02]  /*0f20*/  ISETP.GE.U32.AND P1, PT, R4, 0x4, PT ;  /* 0x000000040400780c */ /* 0x000fe40003f26070 */
[----:B------:R-:W-:-:S04]  /*0f30*/  LOP3.LUT R26, R2, 0x3, RZ, 0xc0, !PT ;  /* 0x00000003021a7812 */ /* 0x000fc800078ec0ff */
[----:B------:R-:W-:-:S07]  /*0f40*/  ISETP.NE.AND P0, PT, R26, RZ, PT ;  /* 0x000000ff1a00720c */ /* 0x000fce0003f05270 */
[----:B------:R-:W-:Y:S06]  /*0f50*/  @!P1 BRA `(.L_x_20) ;  /* 0x00000000006c9947 */ /* 0x000fec0003800000 */
[----:B------:R-:W0:Y:S01]  /*0f60*/  LDC.64 R24, c[0x0][0x390] ;  /* 0x0000e400ff187b82 */ /* 0x000e220000000a00 */
[----:B------:R-:W1:Y:S01]  /*0f70*/  LDCU.64 UR4, c[0x0][0x390] ;  /* 0x00007200ff0477ac */ /* 0x000e620008000a00 */
[C---:B------:R-:W-:Y:S01]  /*0f80*/  IADD3 R9, PT, PT, R6.reuse, R7, RZ ;  /* 0x0000000706097210 */ /* 0x040fe20007ffe0ff */
[----:B------:R-:W-:Y:S01]  /*0f90*/  IMAD R13, R7, R5, R0 ;  /* 0x00000005070d7224 */ /* 0x000fe200078e0200 */
[----:B------:R-:W-:-:S04]  /*0fa0*/  IADD3 R4, P1, PT, R6, R7, RZ ;  /* 0x0000000706047210 */ /* 0x000fc80007f3e0ff */
        /* <DEDUP_REMOVED lines=8> */
[----:B------:R-:W-:-:S05]  /*1030*/  LEA.HI.X R29, R4, UR5, R13, 0x3, P1 ;  /* 0x00000005041d7c11 */ /* 0x000fca00088f1c0d */
        /* <DEDUP_REMOVED lines=8> */
[----:B------:R-:W-:Y:S01]  /*10c0*/  IADD3 R7, PT, PT, R7, 0x4, RZ ;  /* 0x0000000407077810 */ /* 0x000fe20007ffe0ff */
[----:B---3--:R-:W-:-:S08]  /*10d0*/  DFMA R8, R24, R8, R18 ;  /* 0x000000081808722b */ /* 0x008fd00000000012 */
[----:B--2---:R-:W-:-:S08]  /*10e0*/  DFMA R8, R12, R10, R8 ;  /* 0x0000000a0c08722b */ /* 0x004fd00000000008 */
[----:B----4-:R-:W-:-:S08]  /*10f0*/  DFMA R8, R14, R16, R8 ;  /* 0x000000100e08722b */ /* 0x010fd00000000008 */
[----:B-----5:R-:W-:-:S11]  /*1100*/  DFMA R18, R20, R22, R8 ;  /* 0x000000161412722b */ /* 0x020fd60000000008 */
.L_x_20:
[----:B------:R-:W-:Y:S05]  /*1110*/  @!P0 BRA `(.L_x_17) ;  /* 0x00000000007c8947 */ /* 0x000fea0003800000 */
[----:B------:R-:W-:Y:S01]  /*1120*/  ISETP.NE.AND P1, PT, R26, 0x1, PT ;  /* 0x000000011a00780c */ /* 0x000fe20003f25270 */
[----:B------:R-:W0:Y:S01]  /*1130*/  LDC.64 R12, c[0x0][0x390] ;  /* 0x0000e400ff0c7b82 */ /* 0x000e220000000a00 */
[----:B------:R-:W-:-:S04]  /*1140*/  LOP3.LUT R2, R2, 0x1, RZ, 0xc0, !PT ;  /* 0x0000000102027812 */ /* 0x000fc800078ec0ff */
[----:B------:R-:W-:-:S03]  /*1150*/  ISETP.NE.U32.AND P0, PT, R2, 0x1, PT ;  /* 0x000000010200780c */ /* 0x000fc60003f05070 */
[----:B------:R-:W1:Y:S04]  /*1160*/  LDC.64 R20, c[0x0][0x398] ;  /* 0x0000e600ff147b82 */ /* 0x000e680000000a00 */
[C---:B------:R-:W-:Y:S01]  /*1170*/  @P1 IMAD.IADD R17, R6.reuse, 0x1, R7 ;  /* 0x0000000106111824 */ /* 0x040fe200078e0207 */
[----:B------:R-:W-:Y:S01]  /*1180*/  @P1 IADD3 R2, P2, PT, R6, R7, RZ ;  /* 0x0000000706021210 */ /* 0x000fe20007f5e0ff */
[C---:B------:R-:W-:Y:S01]  /*1190*/  @P1 IMAD R23, R7.reuse, R5, R0 ;  /* 0x0000000507171224 */ /* 0x040fe200078e0200 */
[----:B------:R-:W-:Y:S01]  /*11a0*/  @P1 IADD3 R7, PT, PT, R7, 0x2, RZ ;  /* 0x0000000207071810 */ /* 0x000fe20007ffe0ff */
[----:B------:R-:W2:Y:S01]  /*11b0*/  @P1 LDC.64 R8, c[0x0][0x390] ;  /* 0x0000e400ff081b82 */ /* 0x000ea20000000a00 */
[----:B------:R-:W-:-:S07]  /*11c0*/  @P1 IADD3.X R4, PT, PT, RZ, RZ, RZ, P2, !PT ;  /* 0x000000ffff041210 */ /* 0x000fce00017fe4ff */
[----:B------:R-:W3:Y:S01]  /*11d0*/  LDC.64 R14, c[0x0][0x390] ;  /* 0x0000e400ff0e7b82 */ /* 0x000ee20000000a00 */
[----:B0-----:R-:W-:-:S07]  /*11e0*/  @P1 IMAD.WIDE.U32 R16, R17, 0x8, R12 ;  /* 0x0000000811101825 */ /* 0x001fce00078e000c */
[----:B------:R-:W0:Y:S01]  /*11f0*/  LDC.64 R10, c[0x0][0x398] ;  /* 0x0000e600ff0a7b82 */ /* 0x000e220000000a00 */
[----:B-1----:R-:W-:Y:S01]  /*1200*/  @P1 IMAD.WIDE R20, R23, 0x8, R20 ;  /* 0x0000000817141825 */ /* 0x002fe200078e0214 */
[----:B------:R-:W4:Y:S04]  /*1210*/  @P1 LDG.E.64 R16, desc[UR8][R16.64] ;  /* 0x0000000810101981 */ /* 0x000f28000c1e1b00 */
[----:B------:R-:W4:Y:S01]  /*1220*/  @P1 LDG.E.64 R12, desc[UR8][R20.64] ;  /* 0x00000008140c1981 */ /* 0x000f22000c1e1b00 */
[----:B--2---:R-:W-:Y:S01]  /*1230*/  @P1 LEA R8, P2, R2, R8, 0x3 ;  /* 0x0000000802081211 */ /* 0x004fe200078418ff */
[----:B------:R-:W-:-:S03]  /*1240*/  @P1 IMAD.WIDE R22, R5, 0x8, R20 ;  /* 0x0000000805161825 */ /* 0x000fc600078e0214 */
[----:B------:R-:W-:Y:S01]  /*1250*/  @P1 LEA.HI.X R9, R2, R9, R4, 0x3, P2 ;  /* 0x0000000902091211 */ /* 0x000fe200010f1c04 */
[----:B------:R-:W-:Y:S01]  /*1260*/  @!P0 IMAD R27, R7, R5, R0 ;  /* 0x00000005071b8224 */ /* 0x000fe200078e0200 */
[----:B------:R-:W-:Y:S02]  /*1270*/  @!P0 IADD3 R25, PT, PT, R6, R7, RZ ;  /* 0x0000000706198210 */ /* 0x000fe40007ffe0ff */
        /* <DEDUP_REMOVED lines=9> */
.L_x_17:
[----:B------:R-:W0:Y:S01]  /*1310*/  LDC.64 R6, c[0x0][0x3a0] ;  /* 0x0000e800ff067b82 */ /* 0x000e220000000a00 */
[----:B------:R-:W-:-:S04]  /*1320*/  IMAD R3, R3, R5, R0 ;  /* 0x0000000503037224 */ /* 0x000fc800078e0200 */
[----:B0-----:R-:W-:-:S05]  /*1330*/  IMAD.WIDE R6, R3, 0x8, R6 ;  /* 0x0000000803067825 */ /* 0x001fca00078e0206 */
[----:B------:R-:W-:Y:S01]  /*1340*/  STG.E.64 desc[UR8][R6.64], R18 ;  /* 0x0000001206007986 */ /* 0x000fe2000c101b08 */
[----:B------:R-:W-:Y:S05]  /*1350*/  EXIT ;  /* 0x000000000000794d */ /* 0x000fea0003800000 */
.L_x_21:
        /* <DEDUP_REMOVED lines=10> */
.L_x_23:


//--------------------- .nv.shared.reserved.0     --------------------------
	.section	.nv.shared.reserved.0,"aw",@nobits
	.weak		__nv_reservedSMEM_offset_0_alias
	.size		__nv_reservedSMEM_offset_0_alias, 0, 64
	.other		__nv_reservedSMEM_offset_0_alias,@"STO_CUDA_RESERVED_SHARED STV_DEFAULT"
__nv_reservedSMEM_offset_0_alias:
	.zero		0
	.zero		64


//--------------------- .nv.constant0.matmultgpu3_rowwise --------------------------
	.section	.nv.constant0.matmultgpu3_rowwise,"a",@progbits
	.sectionflags	@""
	.align	4
.nv.constant0.matmultgpu3_rowwise:
	.zero		936


//--------------------- .nv.constant0.matmultgpu3_colwise --------------------------
	.section	.nv.constant0.matmultgpu3_colwise,"a",@progbits
	.sectionflags	@""
	.align	4
.nv.constant0.matmultgpu3_colwise:
	.zero		936


//--------------------- SYMBOLS --------------------------

	.type		.nv.reservedSmem.offset0,@object
	.size		.nv.reservedSmem.offset0,0x4
